// auto-generated by cutlass_sweep.gemm — config: {"arch": "sm_90", "cluster_m": 4, "cluster_n": 1, "dtype": "e5m2", "dtype_b": "e5m2", "layout": "nt", "stages": 0, "tile_k": 64, "tile_m": 256, "tile_n": 64}
#include "cutlass/cutlass.h"
#include "cutlass/gemm/collective/collective_builder.hpp"
#include "cutlass/gemm/device/gemm_universal_adapter.h"
#include "cutlass/gemm/kernel/gemm_universal.hpp"
#include "cutlass/epilogue/collective/collective_builder.hpp"

using ElemA = cutlass::float_e5m2_t;
using ElemB = cutlass::float_e5m2_t;
using ElemCD = cutlass::float_e5m2_t;
using Acc  = float;
using TileShape    = cute::Shape<cute::_256, cute::_64, cute::_64>;
using ClusterShape = cute::Shape<cute::_4, cute::_1, cute::_1>;

using CollectiveEpilogue = typename cutlass::epilogue::collective::CollectiveBuilder<
    cutlass::arch::Sm90, cutlass::arch::OpClassTensorOp,
    TileShape, ClusterShape,
    cutlass::epilogue::collective::EpilogueTileAuto,
    Acc, Acc,
    ElemCD, cutlass::layout::RowMajor, 128 / cutlass::sizeof_bits<ElemCD>::value,
    ElemCD, cutlass::layout::RowMajor, 128 / cutlass::sizeof_bits<ElemCD>::value,
    cutlass::epilogue::collective::EpilogueScheduleAuto
  >::CollectiveOp;

using CollectiveMainloop = typename cutlass::gemm::collective::CollectiveBuilder<
    cutlass::arch::Sm90, cutlass::arch::OpClassTensorOp,
    ElemA, cutlass::layout::RowMajor, 128 / cutlass::sizeof_bits<ElemA>::value,
    ElemB, cutlass::layout::ColumnMajor, 128 / cutlass::sizeof_bits<ElemB>::value,
    Acc,
    TileShape, ClusterShape,
    cutlass::gemm::collective::StageCountAutoCarveout<static_cast<int>(sizeof(typename CollectiveEpilogue::SharedStorage))>,
    cutlass::gemm::collective::KernelScheduleAuto
  >::CollectiveOp;

using GemmKernel = cutlass::gemm::kernel::GemmUniversal<
    cute::Shape<int,int,int,int>,
    CollectiveMainloop,
    CollectiveEpilogue
>;
using Gemm = cutlass::gemm::device::GemmUniversalAdapter<GemmKernel>;

// Force the device kernel symbol into the cubin without needing a host main.
auto* _anchor = &cutlass::device_kernel<GemmKernel>;


// ===== COMPILED SASS (sm_90a) =====

	.target	sm_90a

	.elftype	@"ET_EXEC"


//--------------------- .note.nv.tkinfo           --------------------------
	.section	.note.nv.tkinfo,"",@"SHT_NOTE"
	.sectionflags	@"SHF_NOTE_NV_TKINFO"
	.tkinfo
        /*0018*/ 	.word	0x00000002
        /*0030*/ 	.string	""
        /*0030*/ 	.string	"ptxas"
        /*0030*/ 	.string	"Cuda compilation tools, release 13.0, V13.0.88"
        /*0030*/ 	.string	"Build cuda_13.0.r13.0/compiler.36424714_0"
        /*0030*/ 	.string	"-arch sm_90a -m 64 "



//--------------------- .note.nv.cuinfo           --------------------------
	.section	.note.nv.cuinfo,"",@"SHT_NOTE"
	.sectionflags	@"SHF_NOTE_NV_CUINFO"
        /*0018*/ 	.short	0x0002
        /*001a*/ 	.short	0x005a
        /*001c*/ 	.short	0x0082
	.zero		2


//--------------------- .nv.info                  --------------------------
	.section	.nv.info,"",@"SHT_CUDA_INFO"
	.align	4


	//----- nvinfo : EIATTR_REGCOUNT
	.align		4
        /*0000*/ 	.byte	0x04, 0x2f
        /*0002*/ 	.short	(.L_12 - .L_11)
	.align		4
.L_11:
        /*0004*/ 	.word	index@(_ZN7cutlass13device_kernelINS_4gemm6kernel13GemmUniversalIN4cute5tupleIJiiiiEEENS1_10collective13CollectiveMmaINS1_37MainloopSm90TmaGmmaWarpSpecializedFP8ILi11ENS5_IJNS4_1CILi4EEENSA_ILi1EEESC_EEENS1_35KernelTmaWarpSpecializedCooperativeEEENS5_IJNSA_ILi256EEENSA_ILi64EEESH_EEENS_12float_e5m2_tENS5_IJlSC_lEEESJ_SK_NS4_8TiledMMAINS4_8MMA_AtomIJNS4_4SM904GMMA30MMA_64x64x32_F32E5M2E5M2_SS_TNILNSO_7ScaleInE1ELSQ_1EEEEEENS4_6LayoutINS5_IJNSA_ILi2EEESC_SC_EEENS5_IJSC_NSA_ILi0EEESW_EEEEENS5_IJNS4_10UnderscoreESZ_SZ_EEEEENS4_13SM90_TMA_LOADENS4_14ComposedLayoutINS4_7SwizzleILi2ELi4ELi3EEENS4_18smem_ptr_flag_bitsILi8EEENST_INS5_IJNSA_ILi8EEESH_EEENS5_IJSH_SC_EEEEEEEvNS4_8identityENS4_23SM90_TMA_LOAD_MULTICASTES1C_vS1D_EENS_8epilogue10collective6detail29Sm90TmaWarpSpecializedAdapterINS1H_15DefaultEpilogueISJ_SK_SK_NS1G_6thread17LinearCombinationISJ_Li1EffLNS1L_9ScaleType4KindE0ELNS_15FloatRoundStyleE2ESJ_EENS1_15EpilogueDefaultEEEEEvvEEEEvNT_6ParamsE)
        /*0008*/ 	.word	0x000000a8


	//----- nvinfo : EIATTR_FRAME_SIZE
	.align		4
.L_12:
        /*000c*/ 	.byte	0x04, 0x11
        /*000e*/ 	.short	(.L_14 - .L_13)
	.align		4
.L_13:
        /*0010*/ 	.word	index@(_ZN7cutlass13device_kernelINS_4gemm6kernel13GemmUniversalIN4cute5tupleIJiiiiEEENS1_10collective13CollectiveMmaINS1_37MainloopSm90TmaGmmaWarpSpecializedFP8ILi11ENS5_IJNS4_1CILi4EEENSA_ILi1EEESC_EEENS1_35KernelTmaWarpSpecializedCooperativeEEENS5_IJNSA_ILi256EEENSA_ILi64EEESH_EEENS_12float_e5m2_tENS5_IJlSC_lEEESJ_SK_NS4_8TiledMMAINS4_8MMA_AtomIJNS4_4SM904GMMA30MMA_64x64x32_F32E5M2E5M2_SS_TNILNSO_7ScaleInE1ELSQ_1EEEEEENS4_6LayoutINS5_IJNSA_ILi2EEESC_SC_EEENS5_IJSC_NSA_ILi0EEESW_EEEEENS5_IJNS4_10UnderscoreESZ_SZ_EEEEENS4_13SM90_TMA_LOADENS4_14ComposedLayoutINS4_7SwizzleILi2ELi4ELi3EEENS4_18smem_ptr_flag_bitsILi8EEENST_INS5_IJNSA_ILi8EEESH_EEENS5_IJSH_SC_EEEEEEEvNS4_8identityENS4_23SM90_TMA_LOAD_MULTICASTES1C_vS1D_EENS_8epilogue10collective6detail29Sm90TmaWarpSpecializedAdapterINS1H_15DefaultEpilogueISJ_SK_SK_NS1G_6thread17LinearCombinationISJ_Li1EffLNS1L_9ScaleType4KindE0ELNS_15FloatRoundStyleE2ESJ_EENS1_15EpilogueDefaultEEEEEvvEEEEvNT_6ParamsE)
        /*0014*/ 	.word	0x00000000


	//----- nvinfo : EIATTR_MIN_STACK_SIZE
	.align		4
.L_14:
        /*0018*/ 	.byte	0x04, 0x12
        /*001a*/ 	.short	(.L_16 - .L_15)
	.align		4
.L_15:
        /*001c*/ 	.word	index@(_ZN7cutlass13device_kernelINS_4gemm6kernel13GemmUniversalIN4cute5tupleIJiiiiEEENS1_10collective13CollectiveMmaINS1_37MainloopSm90TmaGmmaWarpSpecializedFP8ILi11ENS5_IJNS4_1CILi4EEENSA_ILi1EEESC_EEENS1_35KernelTmaWarpSpecializedCooperativeEEENS5_IJNSA_ILi256EEENSA_ILi64EEESH_EEENS_12float_e5m2_tENS5_IJlSC_lEEESJ_SK_NS4_8TiledMMAINS4_8MMA_AtomIJNS4_4SM904GMMA30MMA_64x64x32_F32E5M2E5M2_SS_TNILNSO_7ScaleInE1ELSQ_1EEEEEENS4_6LayoutINS5_IJNSA_ILi2EEESC_SC_EEENS5_IJSC_NSA_ILi0EEESW_EEEEENS5_IJNS4_10UnderscoreESZ_SZ_EEEEENS4_13SM90_TMA_LOADENS4_14ComposedLayoutINS4_7SwizzleILi2ELi4ELi3EEENS4_18smem_ptr_flag_bitsILi8EEENST_INS5_IJNSA_ILi8EEESH_EEENS5_IJSH_SC_EEEEEEEvNS4_8identityENS4_23SM90_TMA_LOAD_MULTICASTES1C_vS1D_EENS_8epilogue10collective6detail29Sm90TmaWarpSpecializedAdapterINS1H_15DefaultEpilogueISJ_SK_SK_NS1G_6thread17LinearCombinationISJ_Li1EffLNS1L_9ScaleType4KindE0ELNS_15FloatRoundStyleE2ESJ_EENS1_15EpilogueDefaultEEEEEvvEEEEvNT_6ParamsE)
        /*0020*/ 	.word	0x00000000
.L_16:


//--------------------- .nv.compat                --------------------------
	.section	.nv.compat,"",@"SHT_CUDA_COMPAT_INFO"
	.align	4
        /*0000*/ 	.byte	0x02, 0x09, 0x01, 0x00, 0x02, 0x02, 0x04, 0x00, 0x02, 0x05, 0x05, 0x00, 0x03, 0x07, 0x01, 0x01
        /*0010*/ 	.byte	0x02, 0x03, 0x01, 0x00, 0x02, 0x06, 0x01, 0x00, 0x04, 0x0b, 0x08, 0x00, 0x00, 0x00, 0x00, 0x00
        /*0020*/ 	.byte	0x00, 0x00, 0x00, 0x00


//--------------------- .nv.info._ZN7cutlass13device_kernelINS_4gemm6kernel13GemmUniversalIN4cute5tupleIJiiiiEEENS1_10collective13CollectiveMmaINS1_37MainloopSm90TmaGmmaWarpSpecializedFP8ILi11ENS5_IJNS4_1CILi4EEENSA_ILi1EEESC_EEENS1_35KernelTmaWarpSpecializedCooperativeEEENS5_IJNSA_ILi256EEENSA_ILi64EEESH_EEENS_12float_e5m2_tENS5_IJlSC_lEEESJ_SK_NS4_8TiledMMAINS4_8MMA_AtomIJNS4_4SM904GMMA30MMA_64x64x32_F32E5M2E5M2_SS_TNILNSO_7ScaleInE1ELSQ_1EEEEEENS4_6LayoutINS5_IJNSA_ILi2EEESC_SC_EEENS5_IJSC_NSA_ILi0EEESW_EEEEENS5_IJNS4_10UnderscoreESZ_SZ_EEEEENS4_13SM90_TMA_LOADENS4_14ComposedLayoutINS4_7SwizzleILi2ELi4ELi3EEENS4_18smem_ptr_flag_bitsILi8EEENST_INS5_IJNSA_ILi8EEESH_EEENS5_IJSH_SC_EEEEEEEvNS4_8identityENS4_23SM90_TMA_LOAD_MULTICASTES1C_vS1D_EENS_8epilogue10collective6detail29Sm90TmaWarpSpecializedAdapterINS1H_15DefaultEpilogueISJ_SK_SK_NS1G_6thread17LinearCombinationISJ_Li1EffLNS1L_9ScaleType4KindE0ELNS_15FloatRoundStyleE2ESJ_EENS1_15EpilogueDefaultEEEEEvvEEEEvNT_6ParamsE --------------------------
	.section	.nv.info._ZN7cutlass13device_kernelINS_4gemm6kernel13GemmUniversalIN4cute5tupleIJiiiiEEENS1_10collective13CollectiveMmaINS1_37MainloopSm90TmaGmmaWarpSpecializedFP8ILi11ENS5_IJNS4_1CILi4EEENSA_ILi1EEESC_EEENS1_35KernelTmaWarpSpecializedCooperativeEEENS5_IJNSA_ILi256EEENSA_ILi64EEESH_EEENS_12float_e5m2_tENS5_IJlSC_lEEESJ_SK_NS4_8TiledMMAINS4_8MMA_AtomIJNS4_4SM904GMMA30MMA_64x64x32_F32E5M2E5M2_SS_TNILNSO_7ScaleInE1ELSQ_1EEEEEENS4_6LayoutINS5_IJNSA_ILi2EEESC_SC_EEENS5_IJSC_NSA_ILi0EEESW_EEEEENS5_IJNS4_10UnderscoreESZ_SZ_EEEEENS4_13SM90_TMA_LOADENS4_14ComposedLayoutINS4_7SwizzleILi2ELi4ELi3EEENS4_18smem_ptr_flag_bitsILi8EEENST_INS5_IJNSA_ILi8EEESH_EEENS5_IJSH_SC_EEEEEEEvNS4_8identityENS4_23SM90_TMA_LOAD_MULTICASTES1C_vS1D_EENS_8epilogue10collective6detail29Sm90TmaWarpSpecializedAdapterINS1H_15DefaultEpilogueISJ_SK_SK_NS1G_6thread17LinearCombinationISJ_Li1EffLNS1L_9ScaleType4KindE0ELNS_15FloatRoundStyleE2ESJ_EENS1_15EpilogueDefaultEEEEEvvEEEEvNT_6ParamsE,"",@"SHT_CUDA_INFO"
	.sectionflags	@""
	.align	4


	//----- nvinfo : EIATTR_CUDA_API_VERSION
	.align		4
        /*0000*/ 	.byte	0x04, 0x37
        /*0002*/ 	.short	(.L_18 - .L_17)
.L_17:
        /*0004*/ 	.word	0x00000082


	//----- nvinfo : EIATTR_KPARAM_INFO
	.align		4
.L_18:
        /*0008*/ 	.byte	0x04, 0x17
        /*000a*/ 	.short	(.L_20 - .L_19)
.L_19:
        /*000c*/ 	.word	0x00000000
        /*0010*/ 	.short	0x0000
        /*0012*/ 	.short	0x0070
        /*0014*/ 	.byte	0x00, 0xf0, 0x01, 0x10


	//----- nvinfo : EIATTR_SPARSE_MMA_MASK
	.align		4
.L_20:
        /*0018*/ 	.byte	0x03, 0x50
        /*001a*/ 	.short	0x0000


	//----- nvinfo : EIATTR_MAXREG_COUNT
	.align		4
        /*001c*/ 	.byte	0x03, 0x1b
        /*001e*/ 	.short	0x00a8


	//----- nvinfo : EIATTR_NUM_BARRIERS
	.align		4
        /*0020*/ 	.byte	0x02, 0x4c
        /*0022*/ 	.byte	0x01
	.zero		1


	//----- nvinfo : EIATTR_MERCURY_ISA_VERSION
	.align		4
        /*0024*/ 	.byte	0x03, 0x5f
        /*0026*/ 	.short	0x0101


	//----- nvinfo : EIATTR_INT_WARP_WIDE_INSTR_OFFSETS
	.align		4
        /*0028*/ 	.byte	0x04, 0x31
        /*002a*/ 	.short	(.L_22 - .L_21)


	//   ....[0]....
.L_21:
        /*002c*/ 	.word	0x000005a0


	//   ....[1]....
        /*0030*/ 	.word	0x000005c0


	//   ....[2]....
        /*0034*/ 	.word	0x00000780


	//----- nvinfo : EIATTR_COOP_GROUP_MASK_REGIDS
	.align		4
.L_22:
        /*0038*/ 	.byte	0x04, 0x29
        /*003a*/ 	.short	(.L_24 - .L_23)


	//   ....[0]....
.L_23:
        /*003c*/ 	.word	0xffffffff


	//   ....[1]....
        /*0040*/ 	.word	0xffffffff


	//   ....[2]....
        /*0044*/ 	.word	0xffffffff


	//   ....[3]....
        /*0048*/ 	.word	0xffffffff


	//   ....[4]....
        /*004c*/ 	.word	0xffffffff


	//   ....[5]....
        /*0050*/ 	.word	0xffffffff


	//----- nvinfo : EIATTR_COOP_GROUP_INSTR_OFFSETS
	.align		4
.L_24:
        /*0054*/ 	.byte	0x04, 0x28
        /*0056*/ 	.short	(.L_26 - .L_25)


	//   ....[0]....
.L_25:
        /*0058*/ 	.word	0x00000060


	//   ....[1]....
        /*005c*/ 	.word	0x00000070


	//   ....[2]....
        /*0060*/ 	.word	0x00000130


	//   ....[3]....
        /*0064*/ 	.word	0x000003e0


	//   ....[4]....
        /*0068*/ 	.word	0x00000920


	//   ....[5]....
        /*006c*/ 	.word	0x000013a0


	//----- nvinfo : EIATTR_REG_RECONFIG
	.align		4
.L_26:
        /*0070*/ 	.byte	0x01, 0x54
	.zero		2


	//----- nvinfo : EIATTR_MBARRIER_INSTR_OFFSETS
	.align		4
        /*0074*/ 	.byte	0x04, 0x39
        /*0076*/ 	.short	(.L_28 - .L_27)


	//   ....[0]....
.L_27:
        /*0078*/ 	.word	0x00000250
        /*007c*/ 	.word	0x000000ff
        /*0080*/ 	.word	0x00000000
        /*0084*/ 	.short	0x0100
        /*0086*/ 	.byte	0x08
	.zero		1


	//   ....[1]....
        /*0088*/ 	.word	0x00000260
        /*008c*/ 	.word	0x000000ff
        /*0090*/ 	.word	0x00000058
        /*0094*/ 	.short	0x0100
        /*0096*/ 	.byte	0x08
	.zero		1


	//   ....[2]....
        /*0098*/ 	.word	0x00000270
        /*009c*/ 	.word	0x000000ff
        /*00a0*/ 	.word	0x00000008
        /*00a4*/ 	.short	0x0100
        /*00a6*/ 	.byte	0x08
	.zero		1


	//   ....[3]....
        /*00a8*/ 	.word	0x00000280
        /*00ac*/ 	.word	0x000000ff
        /*00b0*/ 	.word	0x00000060
        /*00b4*/ 	.short	0x0100
        /*00b6*/ 	.byte	0x08
	.zero		1


	//   ....[4]....
        /*00b8*/ 	.word	0x00000290
        /*00bc*/ 	.word	0x000000ff
        /*00c0*/ 	.word	0x00000010
        /*00c4*/ 	.short	0x0100
        /*00c6*/ 	.byte	0x08
	.zero		1


	//   ....[5]....
        /*00c8*/ 	.word	0x000002a0
        /*00cc*/ 	.word	0x000000ff
        /*00d0*/ 	.word	0x00000068
        /*00d4*/ 	.short	0x0100
        /*00d6*/ 	.byte	0x08
	.zero		1


	//   ....[6]....
        /*00d8*/ 	.word	0x000002b0
        /*00dc*/ 	.word	0x000000ff
        /*00e0*/ 	.word	0x00000018
        /*00e4*/ 	.short	0x0100
        /*00e6*/ 	.byte	0x08
	.zero		1


	//   ....[7]....
        /*00e8*/ 	.word	0x000002c0
        /*00ec*/ 	.word	0x000000ff
        /*00f0*/ 	.word	0x00000070
        /*00f4*/ 	.short	0x0100
        /*00f6*/ 	.byte	0x08
	.zero		1


	//   ....[8]....
        /*00f8*/ 	.word	0x000002d0
        /*00fc*/ 	.word	0x000000ff
        /*0100*/ 	.word	0x00000020
        /*0104*/ 	.short	0x0100
        /*0106*/ 	.byte	0x08
	.zero		1


	//   ....[9]....
        /*0108*/ 	.word	0x000002e0
        /*010c*/ 	.word	0x000000ff
        /*0110*/ 	.word	0x00000078
        /*0114*/ 	.short	0x0100
        /*0116*/ 	.byte	0x08
	.zero		1


	//   ....[10]....
        /*0118*/ 	.word	0x000002f0
        /*011c*/ 	.word	0x000000ff
        /*0120*/ 	.word	0x00000028
        /*0124*/ 	.short	0x0100
        /*0126*/ 	.byte	0x08
	.zero		1


	//   ....[11]....
        /*0128*/ 	.word	0x00000300
        /*012c*/ 	.word	0x000000ff
        /*0130*/ 	.word	0x00000080
        /*0134*/ 	.short	0x0100
        /*0136*/ 	.byte	0x08
	.zero		1


	//   ....[12]....
        /*0138*/ 	.word	0x00000310
        /*013c*/ 	.word	0x000000ff
        /*0140*/ 	.word	0x00000030
        /*0144*/ 	.short	0x0100
        /*0146*/ 	.byte	0x08
	.zero		1


	//   ....[13]....
        /*0148*/ 	.word	0x00000320
        /*014c*/ 	.word	0x000000ff
        /*0150*/ 	.word	0x00000088
        /*0154*/ 	.short	0x0100
        /*0156*/ 	.byte	0x08
	.zero		1


	//   ....[14]....
        /*0158*/ 	.word	0x00000330
        /*015c*/ 	.word	0x000000ff
        /*0160*/ 	.word	0x00000038
        /*0164*/ 	.short	0x0100
        /*0166*/ 	.byte	0x08
	.zero		1


	//   ....[15]....
        /*0168*/ 	.word	0x00000340
        /*016c*/ 	.word	0x000000ff
        /*0170*/ 	.word	0x00000090
        /*0174*/ 	.short	0x0100
        /*0176*/ 	.byte	0x08
	.zero		1


	//   ....[16]....
        /*0178*/ 	.word	0x00000350
        /*017c*/ 	.word	0x000000ff
        /*0180*/ 	.word	0x00000040
        /*0184*/ 	.short	0x0100
        /*0186*/ 	.byte	0x08
	.zero		1


	//   ....[17]....
        /*0188*/ 	.word	0x00000360
        /*018c*/ 	.word	0x000000ff
        /*0190*/ 	.word	0x00000098
        /*0194*/ 	.short	0x0100
        /*0196*/ 	.byte	0x08
	.zero		1


	//   ....[18]....
        /*0198*/ 	.word	0x00000370
        /*019c*/ 	.word	0x000000ff
        /*01a0*/ 	.word	0x00000048
        /*01a4*/ 	.short	0x0100
        /*01a6*/ 	.byte	0x08
	.zero		1


	//   ....[19]....
        /*01a8*/ 	.word	0x00000380
        /*01ac*/ 	.word	0x000000ff
        /*01b0*/ 	.word	0x000000a0
        /*01b4*/ 	.short	0x0100
        /*01b6*/ 	.byte	0x08
	.zero		1


	//   ....[20]....
        /*01b8*/ 	.word	0x00000390
        /*01bc*/ 	.word	0x000000ff
        /*01c0*/ 	.word	0x00000050
        /*01c4*/ 	.short	0x0100
        /*01c6*/ 	.byte	0x08
	.zero		1


	//   ....[21]....
        /*01c8*/ 	.word	0x000003a0
        /*01cc*/ 	.word	0x000000ff
        /*01d0*/ 	.word	0x000000a8
        /*01d4*/ 	.short	0x0100
        /*01d6*/ 	.byte	0x08
	.zero		1


	//   ....[22]....
        /*01d8*/ 	.word	0x00000810
        /*01dc*/ 	.word	0x000000ff
        /*01e0*/ 	.word	0x000000c0
        /*01e4*/ 	.short	0x0100
        /*01e6*/ 	.byte	0x06
	.zero		1


	//   ....[23]....
        /*01e8*/ 	.word	0x00000890
        /*01ec*/ 	.word	0x000000ff
        /*01f0*/ 	.word	0x000000c8
        /*01f4*/ 	.short	0x0100
        /*01f6*/ 	.byte	0x06
	.zero		1


	//   ....[24]....
        /*01f8*/ 	.word	0x000018d0
        /*01fc*/ 	.word	0x000000ff
        /*0200*/ 	.word	0x00000000
        /*0204*/ 	.short	0x010a
        /*0206*/ 	.byte	0x06
	.zero		1


	//   ....[25]....
        /*0208*/ 	.word	0x00001910
        /*020c*/ 	.word	0x000000ff
        /*0210*/ 	.word	0x00000000
        /*0214*/ 	.short	0x010a
        /*0216*/ 	.byte	0x06
	.zero		1


	//   ....[26]....
        /*0218*/ 	.word	0x000022e0
        /*021c*/ 	.word	0x000000ff
        /*0220*/ 	.word	0x00000000
        /*0224*/ 	.short	0x010a
        /*0226*/ 	.byte	0x0c
	.zero		1


	//   ....[27]....
        /*0228*/ 	.word	0x00002320
        /*022c*/ 	.word	0x000000ff
        /*0230*/ 	.word	0x00000000
        /*0234*/ 	.short	0x010a
        /*0236*/ 	.byte	0x0c
	.zero		1


	//   ....[28]....
        /*0238*/ 	.word	0x000029f0
        /*023c*/ 	.word	0x0000000f
        /*0240*/ 	.word	0x00000000
        /*0244*/ 	.short	0x0101
        /*0246*/ 	.byte	0x3f
	.zero		1


	//   ....[29]....
        /*0248*/ 	.word	0x00003090
        /*024c*/ 	.word	0x0000000c
        /*0250*/ 	.word	0x00000000
        /*0254*/ 	.short	0x0101
        /*0256*/ 	.byte	0x3f
	.zero		1


	//   ....[30]....
        /*0258*/ 	.word	0x00008b10
        /*025c*/ 	.word	0x00000015
        /*0260*/ 	.word	0x00000058
        /*0264*/ 	.short	0x010a
        /*0266*/ 	.byte	0x3f
	.zero		1


	//   ....[31]....
        /*0268*/ 	.word	0x00008e90
        /*026c*/ 	.word	0x00000008
        /*0270*/ 	.word	0x000000c8
        /*0274*/ 	.short	0x0101
        /*0276*/ 	.byte	0x3f
	.zero		1


	//   ....[32]....
        /*0278*/ 	.word	0x000095c0
        /*027c*/ 	.word	0x00000006
        /*0280*/ 	.word	0x00000000
        /*0284*/ 	.short	0x010a
        /*0286*/ 	.byte	0x3f
	.zero		1


	//   ....[33]....
        /*0288*/ 	.word	0x00009640
        /*028c*/ 	.word	0x00000007
        /*0290*/ 	.word	0x00000000
        /*0294*/ 	.short	0x010a
        /*0296*/ 	.byte	0x3f
	.zero		1


	//   ....[34]....
        /*0298*/ 	.word	0x000096d0
        /*029c*/ 	.word	0x00000006
        /*02a0*/ 	.word	0x00000000
        /*02a4*/ 	.short	0x010a
        /*02a6*/ 	.byte	0x3f
	.zero		1


	//   ....[35]....
        /*02a8*/ 	.word	0x00009760
        /*02ac*/ 	.word	0x00000009
        /*02b0*/ 	.word	0x00000000
        /*02b4*/ 	.short	0x010a
        /*02b6*/ 	.byte	0x3f
	.zero		1


	//   ....[36]....
        /*02b8*/ 	.word	0x000097f0
        /*02bc*/ 	.word	0x00000006
        /*02c0*/ 	.word	0x00000000
        /*02c4*/ 	.short	0x010a
        /*02c6*/ 	.byte	0x3f
	.zero		1


	//   ....[37]....
        /*02c8*/ 	.word	0x00009880
        /*02cc*/ 	.word	0x00000009
        /*02d0*/ 	.word	0x00000000
        /*02d4*/ 	.short	0x010a
        /*02d6*/ 	.byte	0x3f
	.zero		1


	//   ....[38]....
        /*02d8*/ 	.word	0x00009910
        /*02dc*/ 	.word	0x00000006
        /*02e0*/ 	.word	0x00000000
        /*02e4*/ 	.short	0x010a
        /*02e6*/ 	.byte	0x3f
	.zero		1


	//   ....[39]....
        /*02e8*/ 	.word	0x000099a0
        /*02ec*/ 	.word	0x00000009
        /*02f0*/ 	.word	0x00000000
        /*02f4*/ 	.short	0x010a
        /*02f6*/ 	.byte	0x3f
	.zero		1


	//   ....[40]....
        /*02f8*/ 	.word	0x00009a30
        /*02fc*/ 	.word	0x0000000a
        /*0300*/ 	.word	0x00000000
        /*0304*/ 	.short	0x010a
        /*0306*/ 	.byte	0x3f
	.zero		1


	//   ....[41]....
        /*0308*/ 	.word	0x00009ac0
        /*030c*/ 	.word	0x0000000b
        /*0310*/ 	.word	0x00000000
        /*0314*/ 	.short	0x010a
        /*0316*/ 	.byte	0x3f
	.zero		1


	//   ....[42]....
        /*0318*/ 	.word	0x00009b50
        /*031c*/ 	.word	0x00000003
        /*0320*/ 	.word	0x00000000
        /*0324*/ 	.short	0x010a
        /*0326*/ 	.byte	0x3f
	.zero		1


	//   ....[43]....
        /*0328*/ 	.word	0x00009bc0
        /*032c*/ 	.word	0x0000000d
        /*0330*/ 	.word	0x00000000
        /*0334*/ 	.short	0x010a
        /*0336*/ 	.byte	0x3f
	.zero		1


	//   ....[44]....
        /*0338*/ 	.word	0x00009c20
        /*033c*/ 	.word	0x0000000f
        /*0340*/ 	.word	0x00000000
        /*0344*/ 	.short	0x010a
        /*0346*/ 	.byte	0x3f
	.zero		1


	//   ....[45]....
        /*0348*/ 	.word	0x00009cf0
        /*034c*/ 	.word	0x00000015
        /*0350*/ 	.word	0x00000058
        /*0354*/ 	.short	0x010a
        /*0356*/ 	.byte	0x3f
	.zero		1


	//   ....[46]....
        /*0358*/ 	.word	0x00009dc0
        /*035c*/ 	.word	0x00000006
        /*0360*/ 	.word	0x00000000
        /*0364*/ 	.short	0x010a
        /*0366*/ 	.byte	0x3f
	.zero		1


	//   ....[47]....
        /*0368*/ 	.word	0x00009e10
        /*036c*/ 	.word	0x00000007
        /*0370*/ 	.word	0x00000000
        /*0374*/ 	.short	0x010a
        /*0376*/ 	.byte	0x3f
	.zero		1


	//   ....[48]....
        /*0378*/ 	.word	0x00009e60
        /*037c*/ 	.word	0x00000006
        /*0380*/ 	.word	0x00000000
        /*0384*/ 	.short	0x010a
        /*0386*/ 	.byte	0x3f
	.zero		1


	//   ....[49]....
        /*0388*/ 	.word	0x00009eb0
        /*038c*/ 	.word	0x00000009
        /*0390*/ 	.word	0x00000000
        /*0394*/ 	.short	0x010a
        /*0396*/ 	.byte	0x3f
	.zero		1


	//   ....[50]....
        /*0398*/ 	.word	0x00009f00
        /*039c*/ 	.word	0x00000006
        /*03a0*/ 	.word	0x00000000
        /*03a4*/ 	.short	0x010a
        /*03a6*/ 	.byte	0x3f
	.zero		1


	//   ....[51]....
        /*03a8*/ 	.word	0x00009f50
        /*03ac*/ 	.word	0x00000009
        /*03b0*/ 	.word	0x00000000
        /*03b4*/ 	.short	0x010a
        /*03b6*/ 	.byte	0x3f
	.zero		1


	//   ....[52]....
        /*03b8*/ 	.word	0x00009fa0
        /*03bc*/ 	.word	0x00000006
        /*03c0*/ 	.word	0x00000000
        /*03c4*/ 	.short	0x010a
        /*03c6*/ 	.byte	0x3f
	.zero		1


	//   ....[53]....
        /*03c8*/ 	.word	0x00009ff0
        /*03cc*/ 	.word	0x00000009
        /*03d0*/ 	.word	0x00000000
        /*03d4*/ 	.short	0x010a
        /*03d6*/ 	.byte	0x3f
	.zero		1


	//   ....[54]....
        /*03d8*/ 	.word	0x0000a040
        /*03dc*/ 	.word	0x0000000a
        /*03e0*/ 	.word	0x00000000
        /*03e4*/ 	.short	0x010a
        /*03e6*/ 	.byte	0x3f
	.zero		1


	//   ....[55]....
        /*03e8*/ 	.word	0x0000a090
        /*03ec*/ 	.word	0x0000000b
        /*03f0*/ 	.word	0x00000000
        /*03f4*/ 	.short	0x010a
        /*03f6*/ 	.byte	0x3f
	.zero		1


	//----- nvinfo : EIATTR_NUM_MBARRIERS
	.align		4
.L_28:
        /*03f8*/ 	.byte	0x03, 0x38
        /*03fa*/ 	.short	0x0018


	//----- nvinfo : EIATTR_EXIT_INSTR_OFFSETS
	.align		4
        /*03fc*/ 	.byte	0x04, 0x1c
        /*03fe*/ 	.short	(.L_30 - .L_29)


	//   ....[0]....
.L_29:
        /*0400*/ 	.word	0x00000a80


	//   ....[1]....
        /*0404*/ 	.word	0x00001270


	//   ....[2]....
        /*0408*/ 	.word	0x00008220


	//   ....[3]....
        /*040c*/ 	.word	0x00008780


	//   ....[4]....
        /*0410*/ 	.word	0x00009ba0


	//----- nvinfo : EIATTR_MAX_THREADS
	.align		4
.L_30:
        /*0414*/ 	.byte	0x04, 0x05
        /*0416*/ 	.short	(.L_32 - .L_31)
.L_31:
        /*0418*/ 	.word	0x00000180
        /*041c*/ 	.word	0x00000001
        /*0420*/ 	.word	0x00000001


	//----- nvinfo : EIATTR_CRS_STACK_SIZE
	.align		4
.L_32:
        /*0424*/ 	.byte	0x04, 0x1e
        /*0426*/ 	.short	(.L_34 - .L_33)
.L_33:
        /*0428*/ 	.word	0x00000000


	//----- nvinfo : EIATTR_CBANK_PARAM_SIZE
	.align		4
.L_34:
        /*042c*/ 	.byte	0x03, 0x19
        /*042e*/ 	.short	0x0470


	//----- nvinfo : EIATTR_PARAM_CBANK
	.align		4
        /*0430*/ 	.byte	0x04, 0x0a
        /*0432*/ 	.short	(.L_36 - .L_35)
	.align		4
.L_35:
        /*0434*/ 	.word	index@(.nv.constant0._ZN7cutlass13device_kernelINS_4gemm6kernel13GemmUniversalIN4cute5tupleIJiiiiEEENS1_10collective13CollectiveMmaINS1_37MainloopSm90TmaGmmaWarpSpecializedFP8ILi11ENS5_IJNS4_1CILi4EEENSA_ILi1EEESC_EEENS1_35KernelTmaWarpSpecializedCooperativeEEENS5_IJNSA_ILi256EEENSA_ILi64EEESH_EEENS_12float_e5m2_tENS5_IJlSC_lEEESJ_SK_NS4_8TiledMMAINS4_8MMA_AtomIJNS4_4SM904GMMA30MMA_64x64x32_F32E5M2E5M2_SS_TNILNSO_7ScaleInE1ELSQ_1EEEEEENS4_6LayoutINS5_IJNSA_ILi2EEESC_SC_EEENS5_IJSC_NSA_ILi0EEESW_EEEEENS5_IJNS4_10UnderscoreESZ_SZ_EEEEENS4_13SM90_TMA_LOADENS4_14ComposedLayoutINS4_7SwizzleILi2ELi4ELi3EEENS4_18smem_ptr_flag_bitsILi8EEENST_INS5_IJNSA_ILi8EEESH_EEENS5_IJSH_SC_EEEEEEEvNS4_8identityENS4_23SM90_TMA_LOAD_MULTICASTES1C_vS1D_EENS_8epilogue10collective6detail29Sm90TmaWarpSpecializedAdapterINS1H_15DefaultEpilogueISJ_SK_SK_NS1G_6thread17LinearCombinationISJ_Li1EffLNS1L_9ScaleType4KindE0ELNS_15FloatRoundStyleE2ESJ_EENS1_15EpilogueDefaultEEEEEvvEEEEvNT_6ParamsE)
        /*0438*/ 	.short	0x0210
        /*043a*/ 	.short	0x0470


	//----- nvinfo : EIATTR_SW_WAR
	.align		4
.L_36:
        /*043c*/ 	.byte	0x04, 0x36
        /*043e*/ 	.short	(.L_38 - .L_37)
.L_37:
        /*0440*/ 	.word	0x00000008
.L_38:


//--------------------- .nv.callgraph             --------------------------
	.section	.nv.callgraph,"",@"SHT_CUDA_CALLGRAPH"
	.align	4
	.sectionentsize	8
	.align		4
        /*0000*/ 	.word	0x00000000
	.align		4
        /*0004*/ 	.word	0xffffffff
	.align		4
        /*0008*/ 	.word	0x00000000
	.align		4
        /*000c*/ 	.word	0xfffffffe
	.align		4
        /*0010*/ 	.word	0x00000000
	.align		4
        /*0014*/ 	.word	0xfffffffd
	.align		4
        /*0018*/ 	.word	0x00000000
	.align		4
        /*001c*/ 	.word	0xfffffffc


//--------------------- .nv.constant4             --------------------------
	.section	.nv.constant4,"a",@progbits
	.align	8
	.align		8
.nv.constant4:
        /*0000*/ 	.dword	_ZN40_INTERNAL_a2590b13_4_k_cu_6ae1b118_150464cuda3std3__45__cpo5beginE
	.align		8
        /*0008*/ 	.dword	_ZN40_INTERNAL_a2590b13_4_k_cu_6ae1b118_150464cuda3std3__45__cpo3endE
	.align		8
        /*0010*/ 	.dword	_ZN40_INTERNAL_a2590b13_4_k_cu_6ae1b118_150464cuda3std3__45__cpo6cbeginE
	.align		8
        /*0018*/ 	.dword	_ZN40_INTERNAL_a2590b13_4_k_cu_6ae1b118_150464cuda3std3__45__cpo4cendE
	.align		8
        /*0020*/ 	.dword	_ZN40_INTERNAL_a2590b13_4_k_cu_6ae1b118_150464cuda3std3__442_GLOBAL__N__a2590b13_4_k_cu_6ae1b118_150466ignoreE
	.align		8
        /*0028*/ 	.dword	_ZN40_INTERNAL_a2590b13_4_k_cu_6ae1b118_150464cuda3std3__419piecewise_constructE
	.align		8
        /*0030*/ 	.dword	_ZN40_INTERNAL_a2590b13_4_k_cu_6ae1b118_150464cuda3std3__48in_placeE
	.align		8
        /*0038*/ 	.dword	_ZN40_INTERNAL_a2590b13_4_k_cu_6ae1b118_150464cuda3std6ranges3__45__cpo4swapE
	.align		8
        /*0040*/ 	.dword	_ZN40_INTERNAL_a2590b13_4_k_cu_6ae1b118_150464cuda3std6ranges3__45__cpo9iter_moveE
	.align		8
        /*0048*/ 	.dword	_ZN40_INTERNAL_a2590b13_4_k_cu_6ae1b118_150464cute7productE
	.align		8
        /*0050*/ 	.dword	_ZN40_INTERNAL_a2590b13_4_k_cu_6ae1b118_150464cute1_E


//--------------------- .text._ZN7cutlass13device_kernelINS_4gemm6kernel13GemmUniversalIN4cute5tupleIJiiiiEEENS1_10collective13CollectiveMmaINS1_37MainloopSm90TmaGmmaWarpSpecializedFP8ILi11ENS5_IJNS4_1CILi4EEENSA_ILi1EEESC_EEENS1_35KernelTmaWarpSpecializedCooperativeEEENS5_IJNSA_ILi256EEENSA_ILi64EEESH_EEENS_12float_e5m2_tENS5_IJlSC_lEEESJ_SK_NS4_8TiledMMAINS4_8MMA_AtomIJNS4_4SM904GMMA30MMA_64x64x32_F32E5M2E5M2_SS_TNILNSO_7ScaleInE1ELSQ_1EEEEEENS4_6LayoutINS5_IJNSA_ILi2EEESC_SC_EEENS5_IJSC_NSA_ILi0EEESW_EEEEENS5_IJNS4_10UnderscoreESZ_SZ_EEEEENS4_13SM90_TMA_LOADENS4_14ComposedLayoutINS4_7SwizzleILi2ELi4ELi3EEENS4_18smem_ptr_flag_bitsILi8EEENST_INS5_IJNSA_ILi8EEESH_EEENS5_IJSH_SC_EEEEEEEvNS4_8identityENS4_23SM90_TMA_LOAD_MULTICASTES1C_vS1D_EENS_8epilogue10collective6detail29Sm90TmaWarpSpecializedAdapterINS1H_15DefaultEpilogueISJ_SK_SK_NS1G_6thread17LinearCombinationISJ_Li1EffLNS1L_9ScaleType4KindE0ELNS_15FloatRoundStyleE2ESJ_EENS1_15EpilogueDefaultEEEEEvvEEEEvNT_6ParamsE --------------------------
	.section	.text._ZN7cutlass13device_kernelINS_4gemm6kernel13GemmUniversalIN4cute5tupleIJiiiiEEENS1_10collective13CollectiveMmaINS1_37MainloopSm90TmaGmmaWarpSpecializedFP8ILi11ENS5_IJNS4_1CILi4EEENSA_ILi1EEESC_EEENS1_35KernelTmaWarpSpecializedCooperativeEEENS5_IJNSA_ILi256EEENSA_ILi64EEESH_EEENS_12float_e5m2_tENS5_IJlSC_lEEESJ_SK_NS4_8TiledMMAINS4_8MMA_AtomIJNS4_4SM904GMMA30MMA_64x64x32_F32E5M2E5M2_SS_TNILNSO_7ScaleInE1ELSQ_1EEEEEENS4_6LayoutINS5_IJNSA_ILi2EEESC_SC_EEENS5_IJSC_NSA_ILi0EEESW_EEEEENS5_IJNS4_10UnderscoreESZ_SZ_EEEEENS4_13SM90_TMA_LOADENS4_14ComposedLayoutINS4_7SwizzleILi2ELi4ELi3EEENS4_18smem_ptr_flag_bitsILi8EEENST_INS5_IJNSA_ILi8EEESH_EEENS5_IJSH_SC_EEEEEEEvNS4_8identityENS4_23SM90_TMA_LOAD_MULTICASTES1C_vS1D_EENS_8epilogue10collective6detail29Sm90TmaWarpSpecializedAdapterINS1H_15DefaultEpilogueISJ_SK_SK_NS1G_6thread17LinearCombinationISJ_Li1EffLNS1L_9ScaleType4KindE0ELNS_15FloatRoundStyleE2ESJ_EENS1_15EpilogueDefaultEEEEEvvEEEEvNT_6ParamsE,"ax",@progbits
	.align	128
.text._ZN7cutlass13device_kernelINS_4gemm6kernel13GemmUniversalIN4cute5tupleIJiiiiEEENS1_10collective13CollectiveMmaINS1_37MainloopSm90TmaGmmaWarpSpecializedFP8ILi11ENS5_IJNS4_1CILi4EEENSA_ILi1EEESC_EEENS1_35KernelTmaWarpSpecializedCooperativeEEENS5_IJNSA_ILi256EEENSA_ILi64EEESH_EEENS_12float_e5m2_tENS5_IJlSC_lEEESJ_SK_NS4_8TiledMMAINS4_8MMA_AtomIJNS4_4SM904GMMA30MMA_64x64x32_F32E5M2E5M2_SS_TNILNSO_7ScaleInE1ELSQ_1EEEEEENS4_6LayoutINS5_IJNSA_ILi2EEESC_SC_EEENS5_IJSC_NSA_ILi0EEESW_EEEEENS5_IJNS4_10UnderscoreESZ_SZ_EEEEENS4_13SM90_TMA_LOADENS4_14ComposedLayoutINS4_7SwizzleILi2ELi4ELi3EEENS4_18smem_ptr_flag_bitsILi8EEENST_INS5_IJNSA_ILi8EEESH_EEENS5_IJSH_SC_EEEEEEEvNS4_8identityENS4_23SM90_TMA_LOAD_MULTICASTES1C_vS1D_EENS_8epilogue10collective6detail29Sm90TmaWarpSpecializedAdapterINS1H_15DefaultEpilogueISJ_SK_SK_NS1G_6thread17LinearCombinationISJ_Li1EffLNS1L_9ScaleType4KindE0ELNS_15FloatRoundStyleE2ESJ_EENS1_15EpilogueDefaultEEEEEvvEEEEvNT_6ParamsE:
        .type           _ZN7cutlass13device_kernelINS_4gemm6kernel13GemmUniversalIN4cute5tupleIJiiiiEEENS1_10collective13CollectiveMmaINS1_37MainloopSm90TmaGmmaWarpSpecializedFP8ILi11ENS5_IJNS4_1CILi4EEENSA_ILi1EEESC_EEENS1_35KernelTmaWarpSpecializedCooperativeEEENS5_IJNSA_ILi256EEENSA_ILi64EEESH_EEENS_12float_e5m2_tENS5_IJlSC_lEEESJ_SK_NS4_8TiledMMAINS4_8MMA_AtomIJNS4_4SM904GMMA30MMA_64x64x32_F32E5M2E5M2_SS_TNILNSO_7ScaleInE1ELSQ_1EEEEEENS4_6LayoutINS5_IJNSA_ILi2EEESC_SC_EEENS5_IJSC_NSA_ILi0EEESW_EEEEENS5_IJNS4_10UnderscoreESZ_SZ_EEEEENS4_13SM90_TMA_LOADENS4_14ComposedLayoutINS4_7SwizzleILi2ELi4ELi3EEENS4_18smem_ptr_flag_bitsILi8EEENST_INS5_IJNSA_ILi8EEESH_EEENS5_IJSH_SC_EEEEEEEvNS4_8identityENS4_23SM90_TMA_LOAD_MULTICASTES1C_vS1D_EENS_8epilogue10collective6detail29Sm90TmaWarpSpecializedAdapterINS1H_15DefaultEpilogueISJ_SK_SK_NS1G_6thread17LinearCombinationISJ_Li1EffLNS1L_9ScaleType4KindE0ELNS_15FloatRoundStyleE2ESJ_EENS1_15EpilogueDefaultEEEEEvvEEEEvNT_6ParamsE,@function
        .size           _ZN7cutlass13device_kernelINS_4gemm6kernel13GemmUniversalIN4cute5tupleIJiiiiEEENS1_10collective13CollectiveMmaINS1_37MainloopSm90TmaGmmaWarpSpecializedFP8ILi11ENS5_IJNS4_1CILi4EEENSA_ILi1EEESC_EEENS1_35KernelTmaWarpSpecializedCooperativeEEENS5_IJNSA_ILi256EEENSA_ILi64EEESH_EEENS_12float_e5m2_tENS5_IJlSC_lEEESJ_SK_NS4_8TiledMMAINS4_8MMA_AtomIJNS4_4SM904GMMA30MMA_64x64x32_F32E5M2E5M2_SS_TNILNSO_7ScaleInE1ELSQ_1EEEEEENS4_6LayoutINS5_IJNSA_ILi2EEESC_SC_EEENS5_IJSC_NSA_ILi0EEESW_EEEEENS5_IJNS4_10UnderscoreESZ_SZ_EEEEENS4_13SM90_TMA_LOADENS4_14ComposedLayoutINS4_7SwizzleILi2ELi4ELi3EEENS4_18smem_ptr_flag_bitsILi8EEENST_INS5_IJNSA_ILi8EEESH_EEENS5_IJSH_SC_EEEEEEEvNS4_8identityENS4_23SM90_TMA_LOAD_MULTICASTES1C_vS1D_EENS_8epilogue10collective6detail29Sm90TmaWarpSpecializedAdapterINS1H_15DefaultEpilogueISJ_SK_SK_NS1G_6thread17LinearCombinationISJ_Li1EffLNS1L_9ScaleType4KindE0ELNS_15FloatRoundStyleE2ESJ_EENS1_15EpilogueDefaultEEEEEvvEEEEvNT_6ParamsE,(.L_x_221 - _ZN7cutlass13device_kernelINS_4gemm6kernel13GemmUniversalIN4cute5tupleIJiiiiEEENS1_10collective13CollectiveMmaINS1_37MainloopSm90TmaGmmaWarpSpecializedFP8ILi11ENS5_IJNS4_1CILi4EEENSA_ILi1EEESC_EEENS1_35KernelTmaWarpSpecializedCooperativeEEENS5_IJNSA_ILi256EEENSA_ILi64EEESH_EEENS_12float_e5m2_tENS5_IJlSC_lEEESJ_SK_NS4_8TiledMMAINS4_8MMA_AtomIJNS4_4SM904GMMA30MMA_64x64x32_F32E5M2E5M2_SS_TNILNSO_7ScaleInE1ELSQ_1EEEEEENS4_6LayoutINS5_IJNSA_ILi2EEESC_SC_EEENS5_IJSC_NSA_ILi0EEESW_EEEEENS5_IJNS4_10UnderscoreESZ_SZ_EEEEENS4_13SM90_TMA_LOADENS4_14ComposedLayoutINS4_7SwizzleILi2ELi4ELi3EEENS4_18smem_ptr_flag_bitsILi8EEENST_INS5_IJNSA_ILi8EEESH_EEENS5_IJSH_SC_EEEEEEEvNS4_8identityENS4_23SM90_TMA_LOAD_MULTICASTES1C_vS1D_EENS_8epilogue10collective6detail29Sm90TmaWarpSpecializedAdapterINS1H_15DefaultEpilogueISJ_SK_SK_NS1G_6thread17LinearCombinationISJ_Li1EffLNS1L_9ScaleType4KindE0ELNS_15FloatRoundStyleE2ESJ_EENS1_15EpilogueDefaultEEEEEvvEEEEvNT_6ParamsE)
        .other          _ZN7cutlass13device_kernelINS_4gemm6kernel13GemmUniversalIN4cute5tupleIJiiiiEEENS1_10collective13CollectiveMmaINS1_37MainloopSm90TmaGmmaWarpSpecializedFP8ILi11ENS5_IJNS4_1CILi4EEENSA_ILi1EEESC_EEENS1_35KernelTmaWarpSpecializedCooperativeEEENS5_IJNSA_ILi256EEENSA_ILi64EEESH_EEENS_12float_e5m2_tENS5_IJlSC_lEEESJ_SK_NS4_8TiledMMAINS4_8MMA_AtomIJNS4_4SM904GMMA30MMA_64x64x32_F32E5M2E5M2_SS_TNILNSO_7ScaleInE1ELSQ_1EEEEEENS4_6LayoutINS5_IJNSA_ILi2EEESC_SC_EEENS5_IJSC_NSA_ILi0EEESW_EEEEENS5_IJNS4_10UnderscoreESZ_SZ_EEEEENS4_13SM90_TMA_LOADENS4_14ComposedLayoutINS4_7SwizzleILi2ELi4ELi3EEENS4_18smem_ptr_flag_bitsILi8EEENST_INS5_IJNSA_ILi8EEESH_EEENS5_IJSH_SC_EEEEEEEvNS4_8identityENS4_23SM90_TMA_LOAD_MULTICASTES1C_vS1D_EENS_8epilogue10collective6detail29Sm90TmaWarpSpecializedAdapterINS1H_15DefaultEpilogueISJ_SK_SK_NS1G_6thread17LinearCombinationISJ_Li1EffLNS1L_9ScaleType4KindE0ELNS_15FloatRoundStyleE2ESJ_EENS1_15EpilogueDefaultEEEEEvvEEEEvNT_6ParamsE,@"STO_CUDA_ENTRY STV_DEFAULT"
_ZN7cutlass13device_kernelINS_4gemm6kernel13GemmUniversalIN4cute5tupleIJiiiiEEENS1_10collective13CollectiveMmaINS1_37MainloopSm90TmaGmmaWarpSpecializedFP8ILi11ENS5_IJNS4_1CILi4EEENSA_ILi1EEESC_EEENS1_35KernelTmaWarpSpecializedCooperativeEEENS5_IJNSA_ILi256EEENSA_ILi64EEESH_EEENS_12float_e5m2_tENS5_IJlSC_lEEESJ_SK_NS4_8TiledMMAINS4_8MMA_AtomIJNS4_4SM904GMMA30MMA_64x64x32_F32E5M2E5M2_SS_TNILNSO_7ScaleInE1ELSQ_1EEEEEENS4_6LayoutINS5_IJNSA_ILi2EEESC_SC_EEENS5_IJSC_NSA_ILi0EEESW_EEEEENS5_IJNS4_10UnderscoreESZ_SZ_EEEEENS4_13SM90_TMA_LOADENS4_14ComposedLayoutINS4_7SwizzleILi2ELi4ELi3EEENS4_18smem_ptr_flag_bitsILi8EEENST_INS5_IJNSA_ILi8EEESH_EEENS5_IJSH_SC_EEEEEEEvNS4_8identityENS4_23SM90_TMA_LOAD_MULTICASTES1C_vS1D_EENS_8epilogue10collective6detail29Sm90TmaWarpSpecializedAdapterINS1H_15DefaultEpilogueISJ_SK_SK_NS1G_6thread17LinearCombinationISJ_Li1EffLNS1L_9ScaleType4KindE0ELNS_15FloatRoundStyleE2ESJ_EENS1_15EpilogueDefaultEEEEEvvEEEEvNT_6ParamsE:
[----:B------:R-:W-:Y:S01]  /*0000*/  LDC R1, c[0x0][0x28] ;  /* 0x00000a00ff017b82 */ /* 0x000fe20000000800 */
[----:B------:R-:W0:Y:S01]  /*0010*/  S2R R0, SR_TID.X ;  /* 0x0000000000007919 */ /* 0x000e220000002100 */
[----:B------:R-:W-:Y:S01]  /*0020*/  ELECT P0, URZ, PT ;  /* 0x00000000003f782f */ /* 0x000fe20003800000 */
[----:B------:R-:W-:Y:S01]  /*0030*/  BSSY B0, `(.L_x_0) ;  /* 0x000000f000007945 */ /* 0x000fe20003800000 */
[--C-:B0-----:R-:W-:Y:S02]  /*0040*/  SHF.R.U32.HI R2, RZ, 0x5, R0.reuse ;  /* 0x00000005ff027819 */ /* 0x101fe40000011600 */
[----:B------:R-:W-:-:S03]  /*0050*/  SHF.R.U32.HI R3, RZ, 0x7, R0 ;  /* 0x00000007ff037819 */ /* 0x000fc60000011600 */
[----:B------:R-:W0:Y:S04]  /*0060*/  SHFL.IDX PT, R7, R2, RZ, 0x1f ;  /* 0x00001fff02077589 */ /* 0x000e2800000e0000 */
[----:B------:R-:W1:Y:S01]  /*0070*/  SHFL.IDX PT, R3, R3, RZ, 0x1f ;  /* 0x00001fff03037589 */ /* 0x000e6200000e0000 */
[----:B0-----:R-:W-:-:S13]  /*0080*/  ISETP.NE.OR P0, PT, R7, RZ, !P0 ;  /* 0x000000ff0700720c */ /* 0x001fda0004705670 */
[----:B-1----:R-:W-:Y:S05]  /*0090*/  @P0 BRA `(.L_x_1) ;  /* 0x0000000000200947 */ /* 0x002fea0003800000 */
[----:B------:R-:W-:Y:S02]  /*00a0*/  ULDC.64 UR4, c[0x0][0x198] ;  /* 0x0000660000047ab9 */ /* 0x000fe40000000a00 */
[----:B------:R-:W-:Y:S02]  /*00b0*/  UIADD3 UR6, UP0, UR4, 0xf0, URZ ;  /* 0x000000f004067890 */ /* 0x000fe4000ff1e03f */
[----:B------:R-:W-:Y:S02]  /*00c0*/  UIADD3 UR4, UP1, UR4, 0x1f0, URZ ;  /* 0x000001f004047890 */ /* 0x000fe4000ff3e03f */
[----:B------:R-:W-:Y:S02]  /*00d0*/  UIADD3.X UR7, URZ, UR5, URZ, UP0, !UPT ;  /* 0x000000053f077290 */ /* 0x000fe400087fe43f */
[----:B------:R-:W-:-:S07]  /*00e0*/  UIADD3.X UR5, URZ, UR5, URZ, UP1, !UPT ;  /* 0x000000053f057290 */ /* 0x000fce0008ffe43f */
[----:B------:R0:W-:Y:S02]  /*00f0*/  UTMACCTL.PF [UR6] ;  /* 0x00000000060079b9 */ /* 0x0001e40008040000 */
[----:B------:R0:W-:Y:S02]  /*0100*/  UTMACCTL.PF [UR4] ;  /* 0x00000000040079b9 */ /* 0x0001e40008040000 */
[----:B0-----:R-:W-:Y:S01]  /*0110*/  NOP ;  /* 0x0000000000007918 */ /* 0x001fe20000000000 */
.L_x_1:
[----:B------:R-:W-:Y:S05]  /*0120*/  BSYNC B0 ;  /* 0x0000000000007941 */ /* 0x000fea0003800000 */
.L_x_0:
[----:B------:R-:W0:Y:S02]  /*0130*/  SHFL.IDX PT, R4, R2, RZ, 0x1f ;  /* 0x00001fff02047589 */ /* 0x000e2400000e0000 */
[----:B0-----:R-:W-:-:S13]  /*0140*/  ISETP.NE.AND P0, PT, R4, RZ, PT ;  /* 0x000000ff0400720c */ /* 0x001fda0003f05270 */
[----:B------:R-:W-:Y:S05]  /*0150*/  @P0 BRA `(.L_x_2) ;  /* 0x00000000009c0947 */ /* 0x000fea0003800000 */
[----:B------:R-:W-:Y:S01]  /*0160*/  ELECT P0, URZ, PT ;  /* 0x00000000003f782f */ /* 0x000fe20003800000 */
[----:B------:R-:W-:-:S12]  /*0170*/  BSSY B0, `(.L_x_2) ;  /* 0x0000025000007945 */ /* 0x000fd80003800000 */
[----:B------:R-:W-:Y:S05]  /*0180*/  @!P0 BRA `(.L_x_3) ;  /* 0x00000000008c8947 */ /* 0x000fea0003800000 */
[----:B------:R-:W0:Y:S01]  /*0190*/  S2UR UR8, SR_CgaCtaId ;  /* 0x00000000000879c3 */ /* 0x000e220000008800 */
[----:B------:R-:W-:Y:S01]  /*01a0*/  UMOV UR4, 0x400 ;  /* 0x0000040000047882 */ /* 0x000fe20000000000 */
[----:B------:R-:W-:Y:S01]  /*01b0*/  UMOV UR5, 0x1 ;  /* 0x0000000100057882 */ /* 0x000fe20000000000 */
[----:B------:R-:W-:Y:S02]  /*01c0*/  UMOV UR6, 0x8 ;  /* 0x0000000800067882 */ /* 0x000fe40000000000 */
[----:B------:R-:W-:-:S04]  /*01d0*/  UIADD3 UR6, -UR6, 0x100000, URZ ;  /* 0x0010000006067890 */ /* 0x000fc8000fffe13f */
[----:B------:R-:W-:Y:S02]  /*01e0*/  USHF.L.U32 UR7, UR6, 0xb, URZ ;  /* 0x0000000b06077899 */ /* 0x000fe4000800063f */
[----:B------:R-:W-:Y:S02]  /*01f0*/  USHF.L.U32 UR6, UR6, 0x1, URZ ;  /* 0x0000000106067899 */ /* 0x000fe4000800063f */
[----:B0-----:R-:W-:Y:S02]  /*0200*/  ULEA UR8, UR8, UR4, 0x18 ;  /* 0x0000000408087291 */ /* 0x001fe4000f8ec03f */
[----:B------:R-:W-:-:S04]  /*0210*/  UIADD3 UR4, -UR5, 0x100000, URZ ;  /* 0x0010000005047890 */ /* 0x000fc8000fffe13f */
[----:B------:R-:W-:Y:S02]  /*0220*/  USHF.L.U32 UR5, UR4, 0xb, URZ ;  /* 0x0000000b04057899 */ /* 0x000fe4000800063f */
[----:B------:R-:W-:Y:S01]  /*0230*/  USHF.L.U32 UR4, UR4, 0x1, URZ ;  /* 0x0000000104047899 */ /* 0x000fe2000800063f */
[----:B------:R-:W0:Y:S11]  /*0240*/  FENCE.VIEW.ASYNC.S ;  /* 0x00000000000073c6 */ /* 0x000e360000000000 */
[----:B0-----:R0:W1:Y:S01]  /*0250*/  SYNCS.EXCH.64 URZ, [UR8], UR4 ;  /* 0x00000004083f75b2 */ /* 0x0010620008000100 */
[----:B------:R0:W2:Y:S01]  /*0260*/  SYNCS.EXCH.64 URZ, [UR8+0x58], UR6 ;  /* 0x00005806083f75b2 */ /* 0x0000a20008000100 */
[----:B------:R0:W3:Y:S01]  /*0270*/  SYNCS.EXCH.64 URZ, [UR8+0x8], UR4 ;  /* 0x00000804083f75b2 */ /* 0x0000e20008000100 */
[----:B------:R0:W4:Y:S01]  /*0280*/  SYNCS.EXCH.64 URZ, [UR8+0x60], UR6 ;  /* 0x00006006083f75b2 */ /* 0x0001220008000100 */
[----:B------:R0:W0:Y:S01]  /*0290*/  SYNCS.EXCH.64 URZ, [UR8+0x10], UR4 ;  /* 0x00001004083f75b2 */ /* 0x0000220008000100 */
        /* <DEDUP_REMOVED lines=17> */
[----:B------:R-:W-:Y:S01]  /*03b0*/  NOP ;  /* 0x0000000000007918 */ /* 0x000fe20000000000 */
.L_x_3:
[----:B0-----:R-:W-:Y:S05]  /*03c0*/  BSYNC B0 ;  /* 0x0000000000007941 */ /* 0x001fea0003800000 */
.L_x_2:
[----:B------:R-:W-:Y:S01]  /*03d0*/  SHF.R.S32.HI R5, RZ, 0x1f, R0 ;  /* 0x0000001fff057819 */ /* 0x000fe20000011400 */
[----:B------:R-:W0:Y:S01]  /*03e0*/  SHFL.IDX PT, R2, R2, RZ, 0x1f ;  /* 0x00001fff02027589 */ /* 0x000e2200000e0000 */
[----:B------:R-:W5:Y:S01]  /*03f0*/  S2UR UR8, SR_CTAID.X ;  /* 0x00000000000879c3 */ /* 0x000f620000002500 */
[----:B------:R-:W-:Y:S02]  /*0400*/  ELECT P0, URZ, PT ;  /* 0x00000000003f782f */ /* 0x000fe40003800000 */
[----:B------:R-:W-:Y:S01]  /*0410*/  LEA.HI R5, R5, R0, RZ, 0x7 ;  /* 0x0000000005057211 */ /* 0x000fe200078f38ff */
[----:B------:R-:W1:Y:S01]  /*0420*/  S2R R8, SR_CTAID.Y ;  /* 0x0000000000087919 */ /* 0x000e620000002600 */
[----:B------:R-:W-:Y:S01]  /*0430*/  SHF.R.S32.HI R13, RZ, 0x1f, R4 ;  /* 0x0000001fff0d7819 */ /* 0x000fe20000011404 */
[----:B------:R-:W-:Y:S01]  /*0440*/  ULDC UR4, c[0x0][0x150] ;  /* 0x0000540000047ab9 */ /* 0x000fe20000000800 */
[----:B------:R-:W-:Y:S01]  /*0450*/  LOP3.LUT R5, R5, 0xffffff80, RZ, 0xc0, !PT ;  /* 0xffffff8005057812 */ /* 0x000fe200078ec0ff */
[----:B------:R-:W-:Y:S01]  /*0460*/  VIADD R16, R3, 0xffffffff ;  /* 0xffffffff03107836 */ /* 0x000fe20000000000 */
[----:B------:R-:W-:Y:S01]  /*0470*/  LEA.HI R13, R13, R4, RZ, 0x2 ;  /* 0x000000040d0d7211 */ /* 0x000fe200078f10ff */
[----:B------:R-:W2:Y:S01]  /*0480*/  LDC R12, c[0x0][0x144] ;  /* 0x00005100ff0c7b82 */ /* 0x000ea20000000800 */
[----:B------:R-:W-:Y:S01]  /*0490*/  NOP ;  /* 0x0000000000007918 */ /* 0x000fe20000000000 */
[----:B------:R-:W-:Y:S01]  /*04a0*/  IMAD.IADD R5, R0, 0x1, -R5 ;  /* 0x0000000100057824 */ /* 0x000fe200078e0a05 */
[----:B------:R-:W-:Y:S01]  /*04b0*/  LOP3.LUT R13, R13, 0x3ffffffc, RZ, 0xc0, !PT ;  /* 0x3ffffffc0d0d7812 */ /* 0x000fe200078ec0ff */
[----:B------:R-:W-:Y:S01]  /*04c0*/  NOP ;  /* 0x0000000000007918 */ /* 0x000fe20000000000 */
[----:B------:R-:W-:-:S02]  /*04d0*/  ISETP.GE.U32.AND P6, PT, R16, 0x2, PT ;  /* 0x000000021000780c */ /* 0x000fc40003fc6070 */
[----:B------:R-:W-:Y:S01]  /*04e0*/  SHF.R.S32.HI R6, RZ, 0x1f, R5 ;  /* 0x0000001fff067819 */ /* 0x000fe20000011405 */
[----:B------:R-:W-:Y:S01]  /*04f0*/  IMAD.IADD R4, R4, 0x1, -R13 ;  /* 0x0000000104047824 */ /* 0x000fe200078e0a0d */
[----:B------:R-:W3:Y:S01]  /*0500*/  LDC R14, c[0x0][0x140] ;  /* 0x00005000ff0e7b82 */ /* 0x000ee20000000800 */
[----:B------:R-:W-:Y:S02]  /*0510*/  ISETP.NE.AND P4, PT, R3, RZ, PT ;  /* 0x000000ff0300720c */ /* 0x000fe40003f85270 */
[----:B------:R-:W-:Y:S02]  /*0520*/  LEA.HI R6, R6, R5, RZ, 0x3 ;  /* 0x0000000506067211 */ /* 0x000fe400078f18ff */
[----:B0-----:R-:W-:Y:S02]  /*0530*/  ISETP.NE.OR P0, PT, R2, RZ, !P0 ;  /* 0x000000ff0200720c */ /* 0x001fe40004705670 */
[--C-:B------:R-:W-:Y:S02]  /*0540*/  SHF.R.S32.HI R2, RZ, 0x3, R6.reuse ;  /* 0x00000003ff027819 */ /* 0x100fe40000011406 */
[----:B------:R-:W-:-:S02]  /*0550*/  SHF.R.S32.HI R11, RZ, 0x1f, R6 ;  /* 0x0000001fff0b7819 */ /* 0x000fc40000011406 */
[----:B-----5:R-:W-:Y:S02]  /*0560*/  I2FP.F32.U32 R6, UR8 ;  /* 0x0000000800067c45 */ /* 0x020fe40008201000 */
[----:B------:R-:W-:-:S03]  /*0570*/  LEA.HI R11, R11, R2, RZ, 0x2 ;  /* 0x000000020b0b7211 */ /* 0x000fc600078f10ff */
[----:B------:R-:W-:Y:S01]  /*0580*/  FMUL R6, R6, UR4 ;  /* 0x0000000406067c20 */ /* 0x000fe20008400000 */
[----:B------:R-:W-:Y:S01]  /*0590*/  LOP3.LUT R11, R11, 0xfffffffc, RZ, 0xc0, !PT ;  /* 0xfffffffc0b0b7812 */ /* 0x000fe200078ec0ff */
[----:B------:R-:W-:Y:S01]  /*05a0*/  VOTEU.ALL UP0, P0 ;  /* 0x00000000003f7886 */ /* 0x000fe20000000000 */
[----:B------:R-:W-:Y:S01]  /*05b0*/  ULDC UR4, c[0x0][0x154] ;  /* 0x0000550000047ab9 */ /* 0x000fe20000000800 */
[----:B------:R-:W-:Y:S02]  /*05c0*/  VOTEU.ALL UP1, P0 ;  /* 0x00000000003f7886 */ /* 0x000fe40000020000 */
[----:B------:R-:W-:Y:S01]  /*05d0*/  IMAD.IADD R11, R2, 0x1, -R11 ;  /* 0x00000001020b7824 */ /* 0x000fe200078e0a0b */
[----:B------:R-:W0:Y:S01]  /*05e0*/  F2I.U32.TRUNC.NTZ R6, R6 ;  /* 0x0000000600067305 */ /* 0x000e22000020f000 */
[----:B-1----:R-:W-:Y:S01]  /*05f0*/  I2FP.F32.U32 R2, R8 ;  /* 0x0000000800027245 */ /* 0x002fe20000201000 */
[----:B------:R-:W1:Y:S01]  /*0600*/  @!UP0 S2UR UR7, SR_CgaCtaId ;  /* 0x00000000000789c3 */ /* 0x000e620000008800 */
[----:B------:R-:W-:Y:S01]  /*0610*/  IMAD R4, R4, 0x4, R11 ;  /* 0x0000000404047824 */ /* 0x000fe200078e020b */
[----:B------:R-:W-:Y:S01]  /*0620*/  @!UP0 UMOV UR6, 0x400 ;  /* 0x0000040000068882 */ /* 0x000fe20000000000 */
[----:B---3--:R-:W-:Y:S01]  /*0630*/  ISETP.EQ.U32.AND P2, PT, R14, 0x1, PT ;  /* 0x000000010e00780c */ /* 0x008fe20003f42070 */
[----:B------:R-:W-:Y:S01]  /*0640*/  FMUL R10, R2, UR4 ;  /* 0x00000004020a7c20 */ /* 0x000fe20008400000 */
[----:B------:R-:W-:Y:S01]  /*0650*/  SHF.R.S32.HI R2, RZ, 0x1f, R7 ;  /* 0x0000001fff027819 */ /* 0x000fe20000011407 */
[----:B------:R-:W-:Y:S01]  /*0660*/  UMOV UR4, 0x20 ;  /* 0x0000002000047882 */ /* 0x000fe20000000000 */
[----:B------:R-:W-:Y:S01]  /*0670*/  SHF.R.S32.HI R11, RZ, 0x1f, R4 ;  /* 0x0000001fff0b7819 */ /* 0x000fe20000011404 */
[----:B------:R-:W-:-:S04]  /*0680*/  @!UP0 UIADD3 UR4, -UR4, 0x100000, URZ ;  /* 0x0010000004048890 */ /* 0x000fc8000fffe13f */
[----:B------:R-:W-:Y:S02]  /*0690*/  @!UP0 USHF.L.U32 UR5, UR4, 0xb, URZ ;  /* 0x0000000b04058899 */ /* 0x000fe4000800063f */
[----:B------:R-:W-:Y:S01]  /*06a0*/  @!UP0 USHF.L.U32 UR4, UR4, 0x1, URZ ;  /* 0x0000000104048899 */ /* 0x000fe2000800063f */
[----:B------:R-:W-:Y:S01]  /*06b0*/  LEA.HI R2, R2, R7, RZ, 0x2 ;  /* 0x0000000702027211 */ /* 0x000fe200078f10ff */
[----:B------:R-:W3:Y:S01]  /*06c0*/  F2I.U32.TRUNC.NTZ R10, R10 ;  /* 0x0000000a000a7305 */ /* 0x000ee2000020f000 */
[----:B------:R-:W-:Y:S01]  /*06d0*/  LEA.HI R11, R11, R4, RZ, 0x2 ;  /* 0x000000040b0b7211 */ /* 0x000fe200078f10ff */
[----:B0-----:R-:W-:Y:S01]  /*06e0*/  IMAD.MOV R13, RZ, RZ, -R6 ;  /* 0x000000ffff0d7224 */ /* 0x001fe200078e0a06 */
[----:B------:R-:W-:Y:S02]  /*06f0*/  LOP3.LUT R2, R2, 0xfffffffc, RZ, 0xc0, !PT ;  /* 0xfffffffc02027812 */ /* 0x000fe400078ec0ff */
[----:B------:R-:W-:Y:S01]  /*0700*/  LOP3.LUT R11, R11, 0xfffffffc, RZ, 0xc0, !PT ;  /* 0xfffffffc0b0b7812 */ /* 0x000fe200078ec0ff */
[----:B--2---:R-:W-:-:S02]  /*0710*/  IMAD R12, R12, R13, UR8 ;  /* 0x000000080c0c7e24 */ /* 0x004fc4000f8e020d */
[----:B------:R-:W0:Y:S01]  /*0720*/  LDC R13, c[0x0][0x148] ;  /* 0x00005200ff0d7b82 */ /* 0x000e220000000800 */
[----:B------:R-:W-:Y:S02]  /*0730*/  IMAD.IADD R7, R7, 0x1, -R2 ;  /* 0x0000000107077824 */ /* 0x000fe400078e0a02 */
[C---:B------:R-:W-:Y:S01]  /*0740*/  IMAD.IADD R11, R4.reuse, 0x1, -R11 ;  /* 0x00000001040b7824 */ /* 0x040fe200078e0a0b */
[----:B-1----:R-:W-:Y:S01]  /*0750*/  @!UP0 ULEA UR6, UR7, UR6, 0x18 ;  /* 0x0000000607068291 */ /* 0x002fe2000f8ec03f */
[----:B---3--:R-:W-:Y:S01]  /*0760*/  IMAD.MOV R20, RZ, RZ, -R10 ;  /* 0x000000ffff147224 */ /* 0x008fe200078e0a0a */
[----:B------:R-:W-:Y:S01]  /*0770*/  ISETP.NE.AND P1, PT, R7, 0x3, PT ;  /* 0x000000030700780c */ /* 0x000fe20003f25270 */
[----:B------:R-:W-:Y:S01]  /*0780*/  VOTEU.ALL UP0, P0 ;  /* 0x00000000003f7886 */ /* 0x000fe20000000000 */
[----:B------:R-:W-:Y:S01]  /*0790*/  ISETP.NE.AND P3, PT, R11, R12, PT ;  /* 0x0000000c0b00720c */ /* 0x000fe20003f65270 */
[----:B------:R-:W-:Y:S01]  /*07a0*/  IMAD.SHL.U32 R11, R4, 0x4, RZ ;  /* 0x00000004040b7824 */ /* 0x000fe200078e00ff */
[----:B------:R-:W-:Y:S01]  /*07b0*/  LOP3.LUT P0, RZ, R5, 0x7, RZ, 0xc0, !PT ;  /* 0x0000000705ff7812 */ /* 0x000fe2000780c0ff */
[----:B------:R-:W-:Y:S01]  /*07c0*/  IMAD.MOV.U32 R5, RZ, RZ, 0x1 ;  /* 0x00000001ff057424 */ /* 0x000fe200078e00ff */
[----:B------:R-:W-:-:S02]  /*07d0*/  ISETP.EQ.OR P1, PT, R7, RZ, !P1 ;  /* 0x000000ff0700720c */ /* 0x000fc40004f22670 */
[----:B------:R-:W-:Y:S02]  /*07e0*/  LOP3.LUT R6, R4, 0xc, R11, 0x78, !PT ;  /* 0x0000000c04067812 */ /* 0x000fe400078e780b */
[----:B------:R-:W-:Y:S01]  /*07f0*/  ISETP.EQ.AND P1, PT, R3, RZ, P1 ;  /* 0x000000ff0300720c */ /* 0x000fe20000f22270 */
[----:B------:R-:W1:Y:S02]  /*0800*/  FENCE.VIEW.ASYNC.S ;  /* 0x00000000000073c6 */ /* 0x000e640000000000 */
[----:B-1----:R1:W2:Y:S01]  /*0810*/  @!UP0 SYNCS.EXCH.64 URZ, [UR6+0xc0], UR4 ;  /* 0x0000c004063f85b2 */ /* 0x0022a20008000100 */
[----:B------:R-:W-:Y:S02]  /*0820*/  ISETP.LT.U32.AND P0, PT, R6, 0x4, !P0 ;  /* 0x000000040600780c */ /* 0x000fe40004701070 */
[----:B------:R-:W-:Y:S02]  /*0830*/  SEL R4, RZ, 0x1, !P1 ;  /* 0x00000001ff047807 */ /* 0x000fe40004800000 */
[----:B------:R-:W-:Y:S01]  /*0840*/  @P3 SHF.R.S32.HI R11, RZ, 0x1f, R6 ;  /* 0x0000001fff0b3819 */ /* 0x000fe20000011406 */
[----:B0-----:R-:W-:Y:S01]  /*0850*/  IMAD R2, R13, R20, R8 ;  /* 0x000000140d027224 */ /* 0x001fe200078e0208 */
[----:B------:R-:W-:-:S02]  /*0860*/  SEL R4, R4, 0x2, P6 ;  /* 0x0000000204047807 */ /* 0x000fc40003000000 */
[----:B------:R-:W-:-:S04]  /*0870*/  @P3 LEA.HI R11, R11, R6, RZ, 0x2 ;  /* 0x000000060b0b3211 */ /* 0x000fc800078f10ff */
[----:B------:R-:W-:Y:S01]  /*0880*/  @P3 SHF.R.S32.HI R11, RZ, 0x2, R11 ;  /* 0x00000002ff0b3819 */ /* 0x000fe2000001140b */
[----:B------:R1:W0:Y:S03]  /*0890*/  @!UP1 SYNCS.EXCH.64 URZ, [UR6+0xc8], UR4 ;  /* 0x0000c804063f95b2 */ /* 0x0002260008000100 */
[----:B------:R-:W-:Y:S01]  /*08a0*/  @P3 ISETP.NE.AND P5, PT, R11, R2, PT ;  /* 0x000000020b00320c */ /* 0x000fe20003fa5270 */
[----:B------:R-:W-:Y:S01]  /*08b0*/  NOP ;  /* 0x0000000000007918 */ /* 0x000fe20000000000 */
[----:B------:R-:W-:Y:S02]  /*08c0*/  SEL R2, RZ, 0x1, !P0 ;  /* 0x00000001ff027807 */ /* 0x000fe40004000000 */
[----:B------:R-:W-:-:S04]  /*08d0*/  @P3 SEL R5, RZ, 0x1, P5 ;  /* 0x00000001ff053807 */ /* 0x000fc80002800000 */
[----:B------:R-:W-:Y:S01]  /*08e0*/  LOP3.LUT R5, R5, R2, RZ, 0xc0, !PT ;  /* 0x0000000205057212 */ /* 0x000fe200078ec0ff */
[----:B-12---:R-:W-:Y:S06]  /*08f0*/  @!P2 BRA `(.L_x_4) ;  /* 0x000000000008a947 */ /* 0x006fec0003800000 */
[----:B0---4-:R-:W-:Y:S01]  /*0900*/  UCGABAR_ARV ;  /* 0x00000000000079c7 */ /* 0x011fe20008000000 */
[----:B------:R-:W-:Y:S05]  /*0910*/  BRA `(.L_x_5) ;  /* 0x0000000000047947 */ /* 0x000fea0003800000 */
.L_x_4:
[----:B0---4-:R-:W-:Y:S01]  /*0920*/  NOP ;  /* 0x0000000000007918 */ /* 0x011fe20000000000 */
.L_x_5:
[----:B------:R-:W0:Y:S01]  /*0930*/  LDC R2, c[0x0][0x65c] ;  /* 0x00019700ff027b82 */ /* 0x000e220000000800 */
[----:B------:R-:W-:Y:S01]  /*0940*/  IMAD.MOV.U32 R3, RZ, RZ, RZ ;  /* 0x000000ffff037224 */ /* 0x000fe200078e00ff */
[----:B0-----:R-:W-:Y:S01]  /*0950*/  ISETP.NE.AND P3, PT, R2, 0x1, PT ;  /* 0x000000010200780c */ /* 0x001fe20003f65270 */
[----:B------:R-:W-:-:S12]  /*0960*/  IMAD.U32 R2, RZ, RZ, UR8 ;  /* 0x00000008ff027e24 */ /* 0x000fd8000f8e00ff */
[----:B------:R-:W0:Y:S01]  /*0970*/  @P3 LDC R15, c[0x0][0x10] ;  /* 0x00000400ff0f3b82 */ /* 0x000e220000000800 */
[----:B------:R-:W-:Y:S02]  /*0980*/  @P3 IMAD.MOV.U32 R9, RZ, RZ, RZ ;  /* 0x000000ffff093224 */ /* 0x000fe400078e00ff */
[----:B------:R-:W-:-:S05]  /*0990*/  @P3 IMAD.MOV.U32 R17, RZ, RZ, RZ ;  /* 0x000000ffff113224 */ /* 0x000fca00078e00ff */
[----:B------:R-:W1:Y:S01]  /*09a0*/  @!P3 LDC R11, c[0x0][0xc] ;  /* 0x00000300ff0bbb82 */ /* 0x000e620000000800 */
[----:B0-----:R-:W-:-:S04]  /*09b0*/  @P3 IMAD.WIDE.U32 R14, R15, UR8, R8 ;  /* 0x000000080f0e3c25 */ /* 0x001fc8000f8e0008 */
[----:B-1----:R-:W-:-:S04]  /*09c0*/  @!P3 IMAD.WIDE.U32 R10, R8, R11, R2 ;  /* 0x0000000b080ab225 */ /* 0x002fc800078e0002 */
[----:B------:R-:W-:Y:S02]  /*09d0*/  @P3 IMAD.MOV.U32 R2, RZ, RZ, R14 ;  /* 0x000000ffff023224 */ /* 0x000fe400078e000e */
[----:B------:R-:W-:Y:S02]  /*09e0*/  @P3 IMAD.IADD R3, R15, 0x1, R17 ;  /* 0x000000010f033824 */ /* 0x000fe400078e0211 */
[----:B------:R-:W-:Y:S02]  /*09f0*/  @!P3 IMAD.MOV.U32 R2, RZ, RZ, R10 ;  /* 0x000000ffff02b224 */ /* 0x000fe400078e000a */
[----:B------:R-:W-:Y:S01]  /*0a00*/  @!P3 IMAD.MOV.U32 R3, RZ, RZ, R11 ;  /* 0x000000ffff03b224 */ /* 0x000fe200078e000b */
[----:B------:R-:W-:Y:S06]  /*0a10*/  @!P2 BRA `(.L_x_6) ;  /* 0x00000000000ca947 */ /* 0x000fec0003800000 */
[----:B------:R-:W-:Y:S01]  /*0a20*/  UCGABAR_WAIT ;  /* 0x0000000000007dc7 */ /* 0x000fe20008000000 */
[----:B------:R-:W-:Y:S01]  /*0a30*/  CCTL.IVALL ;  /* 0x00000000ff00798f */ /* 0x000fe20002000000 */
[----:B------:R-:W-:Y:S05]  /*0a40*/  BRA `(.L_x_7) ;  /* 0x0000000000047947 */ /* 0x000fea0003800000 */
.L_x_6:
[----:B------:R-:W-:Y:S06]  /*0a50*/  BAR.SYNC.DEFER_BLOCKING 0x0 ;  /* 0x0000000000007b1d */ /* 0x000fec0000010000 */
.L_x_7:
[----:B------:R-:W-:Y:S05]  /*0a60*/  @!P4 BRA `(.L_x_8) ;  /* 0x0000007400f0c947 */ /* 0x000fea0003800000 */
[----:B------:R-:W-:-:S13]  /*0a70*/  ISETP.GT.U32.AND P0, PT, R16, 0x1, PT ;  /* 0x000000011000780c */ /* 0x000fda0003f04070 */
[----:B------:R-:W-:Y:S05]  /*0a80*/  @P0 EXIT ;  /* 0x000000000000094d */ /* 0x000fea0003800000 */
[----:B------:R-:W-:Y:S01]  /*0a90*/  ULDC.64 UR4, c[0x0][0x650] ;  /* 0x0001940000047ab9 */ /* 0x000fe20000000a00 */
[----:B------:R-:W-:Y:S01]  /*0aa0*/  PRMT R14, RZ, 0x7610, R14 ;  /* 0x00007610ff0e7816 */ /* 0x000fe2000000000e */
[----:B------:R-:W-:Y:S01]  /*0ab0*/  IMAD.MOV.U32 R10, RZ, RZ, -0x1 ;  /* 0xffffffffff0a7424 */ /* 0x000fe200078e00ff */
[----:B------:R-:W-:Y:S01]  /*0ac0*/  ISETP.GE.U32.AND P0, PT, R2, UR4, PT ;  /* 0x0000000402007c0c */ /* 0x000fe2000bf06070 */
[----:B------:R-:W-:Y:S02]  /*0ad0*/  IMAD.MOV.U32 R11, RZ, RZ, -0x1 ;  /* 0xffffffffff0b7424 */ /* 0x000fe400078e00ff */
[----:B------:R-:W-:Y:S01]  /*0ae0*/  IMAD.MOV.U32 R7, RZ, RZ, -0x1 ;  /* 0xffffffffff077424 */ /* 0x000fe200078e00ff */
[----:B------:R-:W-:-:S13]  /*0af0*/  ISETP.GE.U32.AND.EX P0, PT, R3, UR5, PT, P0 ;  /* 0x0000000503007c0c */ /* 0x000fda000bf06100 */
[----:B------:R-:W-:Y:S05]  /*0b00*/  @P0 BRA `(.L_x_9) ;  /* 0x0000000400280947 */ /* 0x000fea0003800000 */
[----:B------:R-:W0:Y:S01]  /*0b10*/  LDC.64 R22, c[0x0][0x628] ;  /* 0x00018a00ff167b82 */ /* 0x000e220000000a00 */
[----:B------:R-:W-:Y:S02]  /*0b20*/  IMAD.MOV.U32 R10, RZ, RZ, R2 ;  /* 0x000000ffff0a7224 */ /* 0x000fe400078e0002 */
[----:B------:R-:W-:-:S05]  /*0b30*/  IMAD.MOV.U32 R11, RZ, RZ, R3 ;  /* 0x000000ffff0b7224 */ /* 0x000fca00078e0003 */
[----:B------:R-:W1:Y:S08]  /*0b40*/  LDC R18, c[0x0][0x630] ;  /* 0x00018c00ff127b82 */ /* 0x000e700000000800 */
[----:B------:R-:W2:Y:S01]  /*0b50*/  LDC.64 R24, c[0x0][0x620] ;  /* 0x00018800ff187b82 */ /* 0x000ea20000000a00 */
[----:B0-----:R-:W-:-:S04]  /*0b60*/  ISETP.NE.U32.AND P0, PT, R22, RZ, PT ;  /* 0x000000ff1600720c */ /* 0x001fc80003f05070 */
[----:B------:R-:W-:-:S13]  /*0b70*/  ISETP.NE.AND.EX P0, PT, R23, RZ, PT, P0 ;  /* 0x000000ff1700720c */ /* 0x000fda0003f05300 */
[----:B-12---:R-:W-:Y:S05]  /*0b80*/  @!P0 BRA `(.L_x_10) ;  /* 0x0000000000288947 */ /* 0x006fea0003800000 */
[----:B------:R-:W0:Y:S02]  /*0b90*/  LDC R7, c[0x0][0x634] ;  /* 0x00018d00ff077b82 */ /* 0x000e240000000800 */
[----:B0-----:R-:W-:-:S05]  /*0ba0*/  IADD3 R7, P0, R2, R7, RZ ;  /* 0x0000000702077210 */ /* 0x001fca0007f1e0ff */
[----:B------:R-:W-:-:S04]  /*0bb0*/  IMAD.X R19, RZ, RZ, R3, P0 ;  /* 0x000000ffff137224 */ /* 0x000fc800000e0603 */
[----:B------:R-:W-:-:S04]  /*0bc0*/  IMAD.WIDE.U32 R10, R19, R22, RZ ;  /* 0x00000016130a7225 */ /* 0x000fc800078e00ff */
[----:B------:R-:W-:-:S04]  /*0bd0*/  IMAD.WIDE.U32 R14, P0, R7, R23, R10 ;  /* 0x00000017070e7225 */ /* 0x000fc8000780000a */
[----:B------:R-:W-:-:S04]  /*0be0*/  IMAD.WIDE.U32 R10, R7, R22, RZ ;  /* 0x00000016070a7225 */ /* 0x000fc800078e00ff */
[----:B------:R-:W-:Y:S01]  /*0bf0*/  IMAD.X R17, RZ, RZ, RZ, P0 ;  /* 0x000000ffff117224 */ /* 0x000fe200000e06ff */
[----:B------:R-:W-:Y:S01]  /*0c00*/  IADD3 RZ, P0, R11, R14, RZ ;  /* 0x0000000e0bff7210 */ /* 0x000fe20007f1e0ff */
[----:B------:R-:W-:-:S04]  /*0c10*/  IMAD.MOV.U32 R16, RZ, RZ, R15 ;  /* 0x000000ffff107224 */ /* 0x000fc800078e000f */
[----:B------:R-:W-:-:S08]  /*0c20*/  IMAD.WIDE.U32.X R10, R19, R23, R16, P0 ;  /* 0x00000017130a7225 */ /* 0x000fd000000e0410 */
.L_x_10:
[----:B------:R-:W0:Y:S01]  /*0c30*/  LDC.64 R26, c[0x0][0x640] ;  /* 0x00019000ff1a7b82 */ /* 0x000e220000000a00 */
[--C-:B------:R-:W-:Y:S01]  /*0c40*/  SHF.R.U64 R28, R10, R18, R11.reuse ;  /* 0x000000120a1c7219 */ /* 0x100fe2000000120b */
[----:B------:R-:W-:Y:S01]  /*0c50*/  IMAD R29, R13, R20, R8 ;  /* 0x000000140d1d7224 */ /* 0x000fe200078e0208 */
[----:B------:R-:W-:Y:S01]  /*0c60*/  SHF.R.U32.HI R7, RZ, R18, R11 ;  /* 0x00000012ff077219 */ /* 0x000fe2000001160b */
[----:B------:R-:W-:Y:S01]  /*0c70*/  IMAD.MOV.U32 R23, RZ, RZ, 0x1 ;  /* 0x00000001ff177424 */ /* 0x000fe200078e00ff */
[----:B------:R-:W-:-:S03]  /*0c80*/  IADD3 R9, P0, RZ, -R28, RZ ;  /* 0x8000001cff097210 */ /* 0x000fc60007f1e0ff */
[----:B------:R-:W1:Y:S02]  /*0c90*/  LDC R16, c[0x0][0x618] ;  /* 0x00018600ff107b82 */ /* 0x000e640000000800 */
[----:B------:R-:W-:Y:S02]  /*0ca0*/  IMAD.X R7, RZ, RZ, ~R7, P0 ;  /* 0x000000ffff077224 */ /* 0x000fe400000e0e07 */
[----:B------:R-:W-:-:S04]  /*0cb0*/  IMAD.WIDE.U32 R10, R9, R24, R2 ;  /* 0x00000018090a7225 */ /* 0x000fc800078e0002 */
[----:B------:R-:W2:Y:S01]  /*0cc0*/  LDC R15, c[0x0][0x608] ;  /* 0x00018200ff0f7b82 */ /* 0x000ea20000000800 */
[----:B------:R-:W-:-:S04]  /*0cd0*/  IMAD R14, R7, R24, RZ ;  /* 0x00000018070e7224 */ /* 0x000fc800078e02ff */
[----:B------:R-:W-:-:S03]  /*0ce0*/  IMAD R7, R9, R25, R14 ;  /* 0x0000001909077224 */ /* 0x000fc600078e020e */
[----:B------:R-:W3:Y:S01]  /*0cf0*/  LDC R22, c[0x0][0x658] ;  /* 0x00019600ff167b82 */ /* 0x000ee20000000800 */
[----:B------:R-:W-:Y:S01]  /*0d00*/  IMAD.IADD R7, R11, 0x1, R7 ;  /* 0x000000010b077824 */ /* 0x000fe200078e0207 */
[----:B0-----:R-:W-:-:S04]  /*0d10*/  ISETP.NE.U32.AND P0, PT, R26, RZ, PT ;  /* 0x000000ff1a00720c */ /* 0x001fc80003f05070 */
[----:B------:R-:W-:Y:S02]  /*0d20*/  ISETP.NE.AND.EX P0, PT, R27, RZ, PT, P0 ;  /* 0x000000ff1b00720c */ /* 0x000fe40003f05300 */
[----:B------:R-:W0:Y:S01]  /*0d30*/  LDC R18, c[0x0][0x600] ;  /* 0x00018000ff127b82 */ /* 0x000e220000000800 */
[-CC-:B-1----:R-:W-:Y:S02]  /*0d40*/  SHF.R.U64 R19, R10, R16.reuse, R7.reuse ;  /* 0x000000100a137219 */ /* 0x182fe40000001207 */
[----:B------:R-:W-:Y:S01]  /*0d50*/  SHF.R.U32.HI R10, RZ, R16, R7 ;  /* 0x00000010ff0a7219 */ /* 0x000fe20000011607 */
[----:B------:R-:W-:-:S04]  /*0d60*/  IMAD.MOV.U32 R7, RZ, RZ, -0x1 ;  /* 0xffffffffff077424 */ /* 0x000fc800078e00ff */
[----:B------:R-:W1:Y:S01]  /*0d70*/  LDC R21, c[0x0][0x648] ;  /* 0x00019200ff157b82 */ /* 0x000e620000000800 */
[-CC-:B--2---:R-:W-:Y:S02]  /*0d80*/  SHF.R.U64 R16, R19, R15.reuse, R10.reuse ;  /* 0x0000000f13107219 */ /* 0x184fe4000000120a */
[----:B------:R-:W-:-:S05]  /*0d90*/  SHF.R.U32.HI R9, RZ, R15, R10 ;  /* 0x0000000fff097219 */ /* 0x000fca000001160a */
[----:B------:R-:W2:Y:S01]  /*0da0*/  LDC R24, c[0x0][0x638] ;  /* 0x00018e00ff187b82 */ /* 0x000ea20000000800 */
[-CC-:B---3--:R-:W-:Y:S02]  /*0db0*/  SHF.R.U64 R20, R16, R22.reuse, R9.reuse ;  /* 0x0000001610147219 */ /* 0x188fe40000001209 */
[-C--:B------:R-:W-:Y:S02]  /*0dc0*/  SHF.L.U32 R7, R7, R22.reuse, RZ ;  /* 0x0000001607077219 */ /* 0x080fe400000006ff */
[----:B------:R-:W-:Y:S01]  /*0dd0*/  SHF.R.U32.HI R9, RZ, R22, R9 ;  /* 0x00000016ff097219 */ /* 0x000fe20000011609 */
[----:B------:R-:W-:Y:S01]  /*0de0*/  IMAD.MOV.U32 R8, RZ, RZ, R20 ;  /* 0x000000ffff087224 */ /* 0x000fe200078e0014 */
[----:B------:R-:W-:Y:S01]  /*0df0*/  LOP3.LUT R13, RZ, R7, RZ, 0x33, !PT ;  /* 0x00000007ff0d7212 */ /* 0x000fe200078e33ff */
[----:B------:R-:W3:Y:S01]  /*0e00*/  LDC R25, c[0x0][0x610] ;  /* 0x00018400ff197b82 */ /* 0x000ee20000000800 */
[----:B------:R-:W-:Y:S05]  /*0e10*/  @!P0 BRA `(.L_x_11) ;  /* 0x0000000000288947 */ /* 0x000fea0003800000 */
[----:B------:R-:W4:Y:S02]  /*0e20*/  LDC R7, c[0x0][0x64c] ;  /* 0x00019300ff077b82 */ /* 0x000f240000000800 */
[----:B----4-:R-:W-:-:S05]  /*0e30*/  IADD3 R7, P0, R20, R7, RZ ;  /* 0x0000000714077210 */ /* 0x010fca0007f1e0ff */
        /* <DEDUP_REMOVED lines=8> */
.L_x_11:
[----:B-1----:R-:W-:Y:S01]  /*0ec0*/  SHF.R.U64 R9, R8, R21, R9 ;  /* 0x0000001508097219 */ /* 0x002fe20000001209 */
[----:B0-----:R-:W-:Y:S01]  /*0ed0*/  VIADD R10, R18, 0xffffffff ;  /* 0xffffffff120a7836 */ /* 0x001fe20000000000 */
[----:B------:R-:W-:Y:S01]  /*0ee0*/  SHF.L.U32 R7, R23, R22, RZ ;  /* 0x0000001617077219 */ /* 0x000fe200000006ff */
[----:B------:R-:W-:Y:S01]  /*0ef0*/  IMAD.MOV.U32 R14, RZ, RZ, 0x1 ;  /* 0x00000001ff0e7424 */ /* 0x000fe200078e00ff */
[----:B------:R-:W-:Y:S01]  /*0f00*/  LOP3.LUT R8, R16, R13, RZ, 0xc0, !PT ;  /* 0x0000000d10087212 */ /* 0x000fe200078ec0ff */
[----:B------:R-:W-:Y:S01]  /*0f10*/  IMAD.MOV R11, RZ, RZ, -R9 ;  /* 0x000000ffff0b7224 */ /* 0x000fe200078e0a09 */
[----:B------:R-:W-:Y:S02]  /*0f20*/  SEL R12, R12, R29, !P3 ;  /* 0x0000001d0c0c7207 */ /* 0x000fe40005800000 */
[----:B------:R-:W-:Y:S01]  /*0f30*/  LOP3.LUT R10, R19, R10, RZ, 0xc0, !PT ;  /* 0x0000000a130a7212 */ /* 0x000fe200078ec0ff */
[----:B------:R-:W-:Y:S02]  /*0f40*/  IMAD R9, R7, R9, R8 ;  /* 0x0000000907097224 */ /* 0x000fe400078e0208 */
[----:B--2---:R-:W-:-:S02]  /*0f50*/  IMAD R7, R11, R24, R20 ;  /* 0x000000180b077224 */ /* 0x004fc400078e0214 */
[----:B---3--:R-:W-:Y:S02]  /*0f60*/  IMAD R12, R9, R25, R12 ;  /* 0x00000019090c7224 */ /* 0x008fe400078e020c */
[----:B------:R-:W-:-:S05]  /*0f70*/  IMAD R7, R7, R18, R10 ;  /* 0x0000001207077224 */ /* 0x000fca00078e020a */
[----:B------:R-:W-:Y:S02]  /*0f80*/  SEL R11, R7, R12, !P3 ;  /* 0x0000000c070b7207 */ /* 0x000fe40005800000 */
[----:B------:R-:W-:Y:S01]  /*0f90*/  SEL R10, R12, R7, !P3 ;  /* 0x000000070c0a7207 */ /* 0x000fe20005800000 */
[----:B------:R-:W-:-:S07]  /*0fa0*/  IMAD.MOV.U32 R7, RZ, RZ, R28 ;  /* 0x000000ffff077224 */ /* 0x000fce00078e001c */
.L_x_9:
[----:B------:R-:W-:-:S08]  /*0fb0*/  NOP ;  /* 0x0000000000007918 */ /* 0x000fd00000000000 */
[----:B------:R-:W0:Y:S02]  /*0fc0*/  USETMAXREG.TRY_ALLOC.CTAPOOL UP0, 0xe8 ;  /* 0x000000e8000079c8 */ /* 0x000e240008000600 */
[----:B0-----:R-:W-:-:S13]  /*0fd0*/  PLOP3.LUT P0, PT, PT, PT, UP0, 0x80, 0x0 ;  /* 0x000000000000781c */ /* 0x001fda0003f0f008 */
[----:B------:R-:W-:Y:S05]  /*0fe0*/  @!P0 BRA `(.L_x_9) ;  /* 0xfffffffc00f08947 */ /* 0x000fea000383ffff */
[----:B------:R-:W-:Y:S01]  /*0ff0*/  ULDC.64 UR4, c[0x0][0x598] ;  /* 0x0001660000047ab9 */ /* 0x000fe20000000a00 */
[----:B------:R-:W-:Y:S01]  /*1000*/  ULDC.64 UR16, c[0x0][0x208] ;  /* 0x0000820000107ab9 */ /* 0x000fe20000000a00 */
[----:B------:R-:W-:-:S04]  /*1010*/  ISETP.NE.U32.AND P0, PT, RZ, UR4, PT ;  /* 0x00000004ff007c0c */ /* 0x000fc8000bf05070 */
[----:B------:R-:W-:-:S13]  /*1020*/  ISETP.NE.AND.EX P0, PT, RZ, UR5, PT, P0 ;  /* 0x00000005ff007c0c */ /* 0x000fda000bf05300 */
[----:B------:R-:W-:Y:S05]  /*1030*/  @!P0 BRA `(.L_x_12) ;  /* 0x00000000001c8947 */ /* 0x000fea0003800000 */
[----:B------:R-:W0:Y:S02]  /*1040*/  LDC.64 R8, c[0x0][0x598] ;  /* 0x00016600ff087b82 */ /* 0x000e240000000a00 */
[----:B0-----:R-:W2:Y:S02]  /*1050*/  LDG.E.64 R8, desc[UR16][R8.64] ;  /* 0x0000001008087981 */ /* 0x001ea4000c1e1b00 */
[----:B--2---:R-:W-:-:S04]  /*1060*/  ISETP.NE.U32.AND P0, PT, R8, RZ, PT ;  /* 0x000000ff0800720c */ /* 0x004fc80003f05070 */
[----:B------:R-:W-:-:S13]  /*1070*/  ISETP.NE.AND.EX P0, PT, R9, RZ, PT, P0 ;  /* 0x000000ff0900720c */ /* 0x000fda0003f05300 */
[----:B------:R-:W-:Y:S05]  /*1080*/  @!P0 BRA `(.L_x_12) ;  /* 0x0000000000088947 */ /* 0x000fea0003800000 */
[----:B------:R0:W5:Y:S01]  /*1090*/  LD.E R8, desc[UR16][R8.64] ;  /* 0x0000001008087980 */ /* 0x000162000c101900 */
[----:B------:R-:W-:Y:S05]  /*10a0*/  BRA `(.L_x_13) ;  /* 0x0000000000207947 */ /* 0x000fea0003800000 */
.L_x_12:
[----:B------:R-:W-:Y:S02]  /*10b0*/  ULDC.64 UR4, c[0x0][0x588] ;  /* 0x0001620000047ab9 */ /* 0x000fe40000000a00 */
[----:B------:R-:W-:-:S04]  /*10c0*/  ISETP.NE.U32.AND P0, PT, RZ, UR4, PT ;  /* 0x00000004ff007c0c */ /* 0x000fc8000bf05070 */
[----:B------:R-:W-:-:S13]  /*10d0*/  ISETP.NE.AND.EX P0, PT, RZ, UR5, PT, P0 ;  /* 0x00000005ff007c0c */ /* 0x000fda000bf05300 */
[----:B------:R-:W-:Y:S05]  /*10e0*/  @!P0 BRA `(.L_x_14) ;  /* 0x00000000000c8947 */ /* 0x000fea0003800000 */
[----:B------:R-:W0:Y:S02]  /*10f0*/  LDC.64 R8, c[0x0][0x588] ;  /* 0x00016200ff087b82 */ /* 0x000e240000000a00 */
[----:B0-----:R1:W5:Y:S01]  /*1100*/  LDG.E R8, desc[UR16][R8.64] ;  /* 0x0000001008087981 */ /* 0x001362000c1e1900 */
[----:B------:R-:W-:Y:S05]  /*1110*/  BRA `(.L_x_13) ;  /* 0x0000000000047947 */ /* 0x000fea0003800000 */
.L_x_14:
[----:B------:R-:W2:Y:S02]  /*1120*/  LDC R8, c[0x0][0x580] ;  /* 0x00016000ff087b82 */ /* 0x000ea40000000800 */
.L_x_13:
[----:B------:R-:W-:Y:S02]  /*1130*/  ULDC.64 UR4, c[0x0][0x5a0] ;  /* 0x0001680000047ab9 */ /* 0x000fe40000000a00 */
[----:B------:R-:W-:-:S04]  /*1140*/  ISETP.NE.U32.AND P0, PT, RZ, UR4, PT ;  /* 0x00000004ff007c0c */ /* 0x000fc8000bf05070 */
[----:B------:R-:W-:-:S13]  /*1150*/  ISETP.NE.AND.EX P0, PT, RZ, UR5, PT, P0 ;  /* 0x00000005ff007c0c */ /* 0x000fda000bf05300 */
[----:B------:R-:W-:Y:S05]  /*1160*/  @!P0 BRA `(.L_x_15) ;  /* 0x00000000001c8947 */ /* 0x000fea0003800000 */
[----:B------:R-:W3:Y:S02]  /*1170*/  LDC.64 R12, c[0x0][0x5a0] ;  /* 0x00016800ff0c7b82 */ /* 0x000ee40000000a00 */
[----:B---3--:R-:W3:Y:S02]  /*1180*/  LDG.E.64 R12, desc[UR16][R12.64] ;  /* 0x000000100c0c7981 */ /* 0x008ee4000c1e1b00 */
[----:B---3--:R-:W-:-:S04]  /*1190*/  ISETP.NE.U32.AND P0, PT, R12, RZ, PT ;  /* 0x000000ff0c00720c */ /* 0x008fc80003f05070 */
[----:B------:R-:W-:-:S13]  /*11a0*/  ISETP.NE.AND.EX P0, PT, R13, RZ, PT, P0 ;  /* 0x000000ff0d00720c */ /* 0x000fda0003f05300 */
[----:B------:R-:W-:Y:S05]  /*11b0*/  @!P0 BRA `(.L_x_15) ;  /* 0x0000000000088947 */ /* 0x000fea0003800000 */
[----:B01----:R0:W5:Y:S01]  /*11c0*/  LD.E R9, desc[UR16][R12.64] ;  /* 0x000000100c097980 */ /* 0x003162000c101900 */
[----:B------:R-:W-:Y:S05]  /*11d0*/  BRA `(.L_x_16) ;  /* 0x0000000000207947 */ /* 0x000fea0003800000 */
.L_x_15:
[----:B------:R-:W-:Y:S02]  /*11e0*/  ULDC.64 UR4, c[0x0][0x590] ;  /* 0x0001640000047ab9 */ /* 0x000fe40000000a00 */
[----:B------:R-:W-:-:S04]  /*11f0*/  ISETP.NE.U32.AND P0, PT, RZ, UR4, PT ;  /* 0x00000004ff007c0c */ /* 0x000fc8000bf05070 */
[----:B------:R-:W-:-:S13]  /*1200*/  ISETP.NE.AND.EX P0, PT, RZ, UR5, PT, P0 ;  /* 0x00000005ff007c0c */ /* 0x000fda000bf05300 */
[----:B------:R-:W-:Y:S05]  /*1210*/  @!P0 BRA `(.L_x_17) ;  /* 0x00000000000c8947 */ /* 0x000fea0003800000 */
[----:B------:R-:W0:Y:S02]  /*1220*/  LDC.64 R12, c[0x0][0x590] ;  /* 0x00016400ff0c7b82 */ /* 0x000e240000000a00 */
[----:B01----:R1:W5:Y:S01]  /*1230*/  LDG.E R9, desc[UR16][R12.64] ;  /* 0x000000100c097981 */ /* 0x003362000c1e1900 */
[----:B------:R-:W-:Y:S05]  /*1240*/  BRA `(.L_x_16) ;  /* 0x0000000000047947 */ /* 0x000fea0003800000 */
.L_x_17:
[----:B01----:R-:W3:Y:S02]  /*1250*/  LDC R9, c[0x0][0x584] ;  /* 0x00016100ff097b82 */ /* 0x003ee40000000800 */
.L_x_16:
[----:B------:R-:W-:-:S13]  /*1260*/  LOP3.LUT P0, RZ, R14, 0xff, RZ, 0xc0, !PT ;  /* 0x000000ff0eff7812 */ /* 0x000fda000780c0ff */
[----:B------:R-:W-:Y:S05]  /*1270*/  @!P0 EXIT ;  /* 0x000000000000894d */ /* 0x000fea0003800000 */
[----:B------:R-:W-:Y:S01]  /*1280*/  ULDC UR4, c[0x0][0x28c] ;  /* 0x0000a30000047ab9 */ /* 0x000fe20000000800 */
[----:B------:R-:W-:Y:S01]  /*1290*/  LOP3.LUT R144, R4, 0x1, RZ, 0xfc, !PT ;  /* 0x0000000104907812 */ /* 0x000fe200078efcff */
[----:B------:R-:W-:-:S04]  /*12a0*/  UIADD3 UR4, UR4, 0x3f, URZ ;  /* 0x0000003f04047890 */ /* 0x000fc8000fffe03f */
[----:B------:R-:W-:-:S04]  /*12b0*/  USHF.R.S32.HI UR5, URZ, 0x1f, UR4 ;  /* 0x0000001f3f057899 */ /* 0x000fc80008011404 */
[----:B------:R-:W-:-:S03]  /*12c0*/  ULEA.HI UR5, UR5, UR4, URZ, 0x6 ;  /* 0x0000000405057291 */ /* 0x000fc6000f8f303f */
[----:B------:R-:W-:Y:S01]  /*12d0*/  UMOV UR4, URZ ;  /* 0x0000003f00047c82 */ /* 0x000fe20008000000 */
[----:B------:R-:W-:-:S03]  /*12e0*/  USHF.R.S32.HI UR9, URZ, 0x6, UR5 ;  /* 0x000000063f097899 */ /* 0x000fc60008011405 */
[----:B------:R-:W-:-:S09]  /*12f0*/  UMOV UR5, URZ ;  /* 0x0000003f00057c82 */ /* 0x000fd20008000000 */
.L_x_172:
[----:B01----:R-:W-:Y:S01]  /*1300*/  LOP3.LUT R12, R0, 0x80, RZ, 0xc0, !PT ;  /* 0x00000080000c7812 */ /* 0x003fe200078ec0ff */
[----:B------:R-:W0:Y:S01]  /*1310*/  S2UR UR13, SR_CgaCtaId ;  /* 0x00000000000d79c3 */ /* 0x000e220000008800 */
[----:B------:R-:W-:Y:S01]  /*1320*/  UMOV UR12, 0x400 ;  /* 0x00000400000c7882 */ /* 0x000fe20000000000 */
[----:B------:R-:W-:Y:S01]  /*1330*/  UMOV UR6, URZ ;  /* 0x0000003f00067c82 */ /* 0x000fe20008000000 */
[----:B------:R-:W-:Y:S01]  /*1340*/  SHF.R.U32.HI R12, RZ, 0x7, R12 ;  /* 0x00000007ff0c7819 */ /* 0x000fe2000001160c */
[----:B------:R-:W-:Y:S01]  /*1350*/  UMOV UR7, URZ ;  /* 0x0000003f00077c82 */ /* 0x000fe20008000000 */
[----:B------:R-:W-:Y:S01]  /*1360*/  UMOV UR18, UR5 ;  /* 0x0000000500127c82 */ /* 0x000fe20008000000 */
[----:B------:R-:W-:Y:S02]  /*1370*/  CS2R R20, SRZ ;  /* 0x0000000000147805 */ /* 0x000fe4000001ff00 */
[----:B------:R-:W-:Y:S01]  /*1380*/  CS2R R18, SRZ ;  /* 0x0000000000127805 */ /* 0x000fe2000001ff00 */
[----:B------:R-:W1:Y:S01]  /*1390*/  LDC R13, c[0x0][0x28c] ;  /* 0x0000a300ff0d7b82 */ /* 0x000e620000000800 */
[----:B----4-:R-:W4:Y:S01]  /*13a0*/  SHFL.IDX PT, R12, R12, RZ, 0x1f ;  /* 0x00001fff0c0c7589 */ /* 0x010f2200000e0000 */
[----:B------:R-:W-:-:S02]  /*13b0*/  CS2R R22, SRZ ;  /* 0x0000000000167805 */ /* 0x000fc4000001ff00 */
[----:B------:R-:W-:Y:S02]  /*13c0*/  CS2R R88, SRZ ;  /* 0x0000000000587805 */ /* 0x000fe4000001ff00 */
[----:B------:R-:W-:Y:S02]  /*13d0*/  CS2R R90, SRZ ;  /* 0x00000000005a7805 */ /* 0x000fe4000001ff00 */
[----:B------:R-:W-:Y:S02]  /*13e0*/  CS2R R92, SRZ ;  /* 0x00000000005c7805 */ /* 0x000fe4000001ff00 */
[----:B------:R-:W-:Y:S02]  /*13f0*/  CS2R R94, SRZ ;  /* 0x00000000005e7805 */ /* 0x000fe4000001ff00 */
[----:B------:R-:W-:Y:S02]  /*1400*/  CS2R R98, SRZ ;  /* 0x0000000000627805 */ /* 0x000fe4000001ff00 */
        /* <DEDUP_REMOVED lines=16> */
[----:B-1----:R-:W-:Y:S02]  /*1510*/  ISETP.GE.AND P0, PT, R13, 0x1, PT ;  /* 0x000000010d00780c */ /* 0x002fe40003f06270 */
[----:B------:R-:W-:Y:S02]  /*1520*/  CS2R R130, SRZ ;  /* 0x0000000000827805 */ /* 0x000fe4000001ff00 */
[----:B----4-:R-:W-:-:S02]  /*1530*/  R2UR UR8, R12 ;  /* 0x000000000c0872ca */ /* 0x010fc400000e0000 */
[----:B------:R-:W-:Y:S02]  /*1540*/  CS2R R132, SRZ ;  /* 0x0000000000847805 */ /* 0x000fe4000001ff00 */
[----:B------:R-:W-:Y:S02]  /*1550*/  CS2R R134, SRZ ;  /* 0x0000000000867805 */ /* 0x000fe4000001ff00 */
[----:B------:R-:W-:Y:S02]  /*1560*/  CS2R R136, SRZ ;  /* 0x0000000000887805 */ /* 0x000fe4000001ff00 */
[----:B------:R-:W-:Y:S02]  /*1570*/  CS2R R138, SRZ ;  /* 0x00000000008a7805 */ /* 0x000fe4000001ff00 */
[----:B------:R-:W-:Y:S02]  /*1580*/  CS2R R140, SRZ ;  /* 0x00000000008c7805 */ /* 0x000fe4000001ff00 */
[----:B------:R-:W-:Y:S01]  /*1590*/  CS2R R142, SRZ ;  /* 0x00000000008e7805 */ /* 0x000fe2000001ff00 */
[----:B------:R-:W-:Y:S01]  /*15a0*/  IMAD.MOV.U32 R145, RZ, RZ, RZ ;  /* 0x000000ffff917224 */ /* 0x000fe200078e00ff */
[----:B------:R-:W-:Y:S01]  /*15b0*/  CS2R R56, SRZ ;  /* 0x0000000000387805 */ /* 0x000fe2000001ff00 */
[----:B------:R-:W-:Y:S01]  /*15c0*/  IMAD.MOV.U32 R147, RZ, RZ, RZ ;  /* 0x000000ffff937224 */ /* 0x000fe200078e00ff */
[----:B------:R-:W-:Y:S01]  /*15d0*/  CS2R R58, SRZ ;  /* 0x00000000003a7805 */ /* 0x000fe2000001ff00 */
[----:B------:R-:W-:Y:S01]  /*15e0*/  IMAD.U32 R16, RZ, RZ, UR4 ;  /* 0x00000004ff107e24 */ /* 0x000fe2000f8e00ff */
[----:B------:R-:W-:Y:S01]  /*15f0*/  CS2R R60, SRZ ;  /* 0x00000000003c7805 */ /* 0x000fe2000001ff00 */
[----:B------:R-:W-:Y:S01]  /*1600*/  ULEA.HI UR10, UR8, UR8, URZ, 0x1 ;  /* 0x00000008080a7291 */ /* 0x000fe2000f8f083f */
[----:B------:R-:W-:-:S02]  /*1610*/  CS2R R62, SRZ ;  /* 0x00000000003e7805 */ /* 0x000fc4000001ff00 */
[----:B------:R-:W-:Y:S02]  /*1620*/  CS2R R64, SRZ ;  /* 0x0000000000407805 */ /* 0x000fe4000001ff00 */
[----:B------:R-:W-:Y:S01]  /*1630*/  CS2R R66, SRZ ;  /* 0x0000000000427805 */ /* 0x000fe2000001ff00 */
[----:B------:R-:W-:Y:S01]  /*1640*/  ULOP3.LUT UR11, UR10, 0xffffe, URZ, 0xc0, !UPT ;  /* 0x000ffffe0a0b7892 */ /* 0x000fe2000f8ec03f */
[----:B------:R-:W-:Y:S01]  /*1650*/  CS2R R68, SRZ ;  /* 0x0000000000447805 */ /* 0x000fe2000001ff00 */
[----:B0-----:R-:W-:Y:S01]  /*1660*/  ULEA UR10, UR13, UR12, 0x18 ;  /* 0x0000000c0d0a7291 */ /* 0x001fe2000f8ec03f */
[----:B------:R-:W-:Y:S01]  /*1670*/  CS2R R70, SRZ ;  /* 0x0000000000467805 */ /* 0x000fe2000001ff00 */
[----:B------:R-:W-:Y:S01]  /*1680*/  UIADD3 UR11, UR8, -UR11, URZ ;  /* 0x8000000b080b7290 */ /* 0x000fe2000fffe03f */
[----:B------:R-:W-:Y:S02]  /*1690*/  CS2R R72, SRZ ;  /* 0x0000000000487805 */ /* 0x000fe4000001ff00 */
[----:B------:R-:W-:Y:S01]  /*16a0*/  CS2R R74, SRZ ;  /* 0x00000000004a7805 */ /* 0x000fe2000001ff00 */
[----:B------:R-:W-:Y:S01]  /*16b0*/  UMOV UR8, URZ ;  /* 0x0000003f00087c82 */ /* 0x000fe20008000000 */
[----:B------:R-:W-:Y:S01]  /*16c0*/  ULEA UR11, UR11, UR10, 0xc ;  /* 0x0000000a0b0b7291 */ /* 0x000fe2000f8e603f */
[----:B------:R-:W-:-:S02]  /*16d0*/  CS2R R76, SRZ ;  /* 0x00000000004c7805 */ /* 0x000fc4000001ff00 */
[----:B------:R-:W-:Y:S02]  /*16e0*/  CS2R R78, SRZ ;  /* 0x00000000004e7805 */ /* 0x000fe4000001ff00 */
[----:B------:R-:W-:Y:S01]  /*16f0*/  CS2R R80, SRZ ;  /* 0x0000000000507805 */ /* 0x000fe2000001ff00 */
[----:B------:R-:W-:Y:S01]  /*1700*/  UIADD3 UR11, UR11, 0x180, URZ ;  /* 0x000001800b0b7890 */ /* 0x000fe2000fffe03f */
[----:B------:R-:W-:Y:S02]  /*1710*/  CS2R R82, SRZ ;  /* 0x0000000000527805 */ /* 0x000fe4000001ff00 */
[----:B------:R-:W-:Y:S02]  /*1720*/  CS2R R84, SRZ ;  /* 0x0000000000547805 */ /* 0x000fe4000001ff00 */
[----:B------:R-:W-:Y:S01]  /*1730*/  CS2R R86, SRZ ;  /* 0x0000000000567805 */ /* 0x000fe2000001ff00 */
[----:B------:R-:W-:Y:S01]  /*1740*/  USHF.R.U32.HI UR11, URZ, 0x4, UR11 ;  /* 0x000000043f0b7899 */ /* 0x000fe2000801160b */
[----:B------:R-:W-:-:S02]  /*1750*/  CS2R R24, SRZ ;  /* 0x0000000000187805 */ /* 0x000fc4000001ff00 */
[----:B------:R-:W-:Y:S02]  /*1760*/  CS2R R26, SRZ ;  /* 0x00000000001a7805 */ /* 0x000fe4000001ff00 */
[----:B------:R-:W-:Y:S01]  /*1770*/  CS2R R28, SRZ ;  /* 0x00000000001c7805 */ /* 0x000fe2000001ff00 */
[----:B------:R-:W-:Y:S01]  /*1780*/  ULOP3.LUT UR11, UR11, 0x3fff, URZ, 0xc0, !UPT ;  /* 0x00003fff0b0b7892 */ /* 0x000fe2000f8ec03f */
        /* <DEDUP_REMOVED lines=12> */
[----:B------:R-:W-:Y:S01]  /*1850*/  CS2R R54, SRZ ;  /* 0x0000000000367805 */ /* 0x000fe2000001ff00 */
[----:B--23--:R-:W-:Y:S06]  /*1860*/  @!P0 BRA `(.L_x_18) ;  /* 0x0000000800588947 */ /* 0x00cfec0003800000 */
[----:B------:R-:W-:-:S13]  /*1870*/  ISETP.NE.AND P1, PT, R144, 0x3, PT ;  /* 0x000000039000780c */ /* 0x000fda0003f25270 */
[----:B------:R-:W-:Y:S05]  /*1880*/  @!P1 BRA `(.L_x_19) ;  /* 0x0000000000049947 */ /* 0x000fea0003800000 */
[----:B------:R-:W-:Y:S01]  /*1890*/  BPT.TRAP 0x1 ;  /* 0x000000040000795c */ /* 0x000fe20000300000 */
.L_x_19:
[----:B------:R-:W-:Y:S01]  /*18a0*/  ULEA UR6, UR5, UR10, 0x3 ;  /* 0x0000000a05067291 */ /* 0x000fe2000f8e183f */
[----:B------:R-:W-:-:S05]  /*18b0*/  IMAD.U32 R12, RZ, RZ, UR4 ;  /* 0x00000004ff0c7e24 */ /* 0x000fca000f8e00ff */
[----:B------:R-:W-:-:S04]  /*18c0*/  SHF.L.U32 R12, R12, 0x1f, RZ ;  /* 0x0000001f0c0c7819 */ /* 0x000fc800000006ff */
[----:B------:R0:W1:Y:S01]  /*18d0*/  SYNCS.PHASECHK.TRANS64.TRYWAIT P0, [UR6], R12 ;  /* 0x0000000cff0075a7 */ /* 0x0000620008000146 */
[----:B------:R-:W-:Y:S05]  /*18e0*/  @!P1 BRA `(.L_x_20) ;  /* 0x0000000000049947 */ /* 0x000fea0003800000 */
[----:B------:R-:W-:Y:S01]  /*18f0*/  BPT.TRAP 0x1 ;  /* 0x000000040000795c */ /* 0x000fe20000300000 */
.L_x_20:
[----:B-1----:R-:W-:Y:S05]  /*1900*/  @P0 BRA `(.L_x_21) ;  /* 0x0000000000080947 */ /* 0x002fea0003800000 */
[----:B------:R-:W1:Y:S02]  /*1910*/  SYNCS.PHASECHK.TRANS64.TRYWAIT P0, [UR6], R12 ;  /* 0x0000000cff0075a7 */ /* 0x000e640008000146 */
[----:B-1----:R-:W-:Y:S05]  /*1920*/  @!P0 BRA `(.L_x_22) ;  /* 0x0000008000a08947 */ /* 0x002fea0003800000 */
.L_x_21:
[----:B------:R-:W-:Y:S01]  /*1930*/  UIADD3 UR6, UR10, 0x2c180, URZ ;  /* 0x0002c1800a067890 */ /* 0x000fe2000fffe03f */
[----:B------:R-:W-:Y:S01]  /*1940*/  WARPGROUP.ARRIVE ;  /* 0x00000000000079c5 */ /* 0x000fe20000000000 */
[----:B------:R-:W-:Y:S01]  /*1950*/  ULOP3.LUT UR8, UR11, 0x10000, URZ, 0xfc, !UPT ;  /* 0x000100000b087892 */ /* 0x000fe2000f8efc3f */
[----:B------:R-:W-:Y:S01]  /*1960*/  CS2R R20, SRZ ;  /* 0x0000000000147805 */ /* 0x000fe2000001ff00 */
[----:B------:R-:W-:Y:S01]  /*1970*/  USHF.R.U32.HI UR6, URZ, 0x4, UR6 ;  /* 0x000000043f067899 */ /* 0x000fe20008011606 */
[----:B------:R-:W-:Y:S01]  /*1980*/  CS2R R18, SRZ ;  /* 0x0000000000127805 */ /* 0x000fe2000001ff00 */
[----:B------:R-:W-:Y:S01]  /*1990*/  ULEA UR8, UR5, UR8, 0xa ;  /* 0x0000000805087291 */ /* 0x000fe2000f8e503f */
[----:B------:R-:W-:Y:S01]  /*19a0*/  CS2R R22, SRZ ;  /* 0x0000000000167805 */ /* 0x000fe2000001ff00 */
[----:B------:R-:W-:Y:S01]  /*19b0*/  ULOP3.LUT UR6, UR6, 0x3fff, URZ, 0xc0, !UPT ;  /* 0x00003fff06067892 */ /* 0x000fe2000f8ec03f */
[----:B------:R-:W-:Y:S01]  /*19c0*/  CS2R R88, SRZ ;  /* 0x0000000000587805 */ /* 0x000fe2000001ff00 */
[----:B------:R-:W-:Y:S01]  /*19d0*/  UMOV UR13, 0x80000020 ;  /* 0x80000020000d7882 */ /* 0x000fe20000000000 */
[----:B------:R-:W-:Y:S01]  /*19e0*/  UMOV UR15, 0x80000020 ;  /* 0x80000020000f7882 */ /* 0x000fe20000000000 */
[----:B------:R-:W-:Y:S01]  /*19f0*/  ULOP3.LUT UR6, UR6, 0x10000, URZ, 0xfc, !UPT ;  /* 0x0001000006067892 */ /* 0x000fe2000f8efc3f */
[----:B------:R-:W-:Y:S01]  /*1a00*/  CS2R R90, SRZ ;  /* 0x00000000005a7805 */ /* 0x000fe2000001ff00 */
[----:B------:R-:W-:Y:S01]  /*1a10*/  UMOV UR12, UR8 ;  /* 0x00000008000c7c82 */ /* 0x000fe20008000000 */
[----:B------:R-:W-:Y:S01]  /*1a20*/  CS2R R92, SRZ ;  /* 0x00000000005c7805 */ /* 0x000fe2000001ff00 */
[----:B------:R-:W-:Y:S01]  /*1a30*/  ULEA UR7, UR5, UR6, 0x8 ;  /* 0x0000000605077291 */ /* 0x000fe2000f8e403f */
[----:B------:R-:W-:Y:S01]  /*1a40*/  CS2R R94, SRZ ;  /* 0x00000000005e7805 */ /* 0x000fe2000001ff00 */
[----:B------:R-:W-:Y:S01]  /*1a50*/  UIADD3 UR6, UR8, 0x200, URZ ;  /* 0x0000020008067890 */ /* 0x000fe2000fffe03f */
[----:B------:R-:W-:-:S02]  /*1a60*/  CS2R R98, SRZ ;  /* 0x0000000000627805 */ /* 0x000fc4000001ff00 */
[----:B------:R-:W-:Y:S02]  /*1a70*/  CS2R R96, SRZ ;  /* 0x0000000000607805 */ /* 0x000fe4000001ff00 */
[----:B------:R-:W-:Y:S02]  /*1a80*/  CS2R R100, SRZ ;  /* 0x0000000000647805 */ /* 0x000fe4000001ff00 */
[----:B------:R-:W-:Y:S01]  /*1a90*/  CS2R R102, SRZ ;  /* 0x0000000000667805 */ /* 0x000fe2000001ff00 */
[----:B------:R-:W-:Y:S01]  /*1aa0*/  UMOV UR14, UR7 ;  /* 0x00000007000e7c82 */ /* 0x000fe20008000000 */
[----:B------:R-:W-:Y:S01]  /*1ab0*/  CS2R R104, SRZ ;  /* 0x0000000000687805 */ /* 0x000fe2000001ff00 */
[----:B------:R-:W-:Y:S01]  /*1ac0*/  QGMMA.64x64x32.F32.E5M2.E5M2 R56, gdesc[UR12], RZ, !UPT ;  /* 0x00e000000c3879f3 */ /* 0x000fe2000c7038ff */
[----:B------:R-:W-:Y:S01]  /*1ad0*/  UMOV UR12, UR6 ;  /* 0x00000006000c7c82 */ /* 0x000fe20008000000 */
[----:B------:R-:W-:Y:S01]  /*1ae0*/  UMOV UR13, 0x80000020 ;  /* 0x80000020000d7882 */ /* 0x000fe20000000000 */
[----:B------:R-:W-:Y:S01]  /*1af0*/  UMOV UR6, 0x2 ;  /* 0x0000000200067882 */ /* 0x000fe20000000000 */
[----:B------:R-:W-:Y:S01]  /*1b00*/  QGMMA.64x64x32.F32.E5M2.E5M2 R24, gdesc[UR12], RZ, !UPT ;  /* 0x00e000000c1879f3 */ /* 0x000fe2000c7038ff */
[----:B------:R-:W-:Y:S01]  /*1b10*/  UIADD3 UR14, UR7, 0x2, URZ ;  /* 0x00000002070e7890 */ /* 0x000fe2000fffe03f */
[----:B------:R-:W-:Y:S01]  /*1b20*/  CS2R R106, SRZ ;  /* 0x00000000006a7805 */ /* 0x000fe2000001ff00 */
[----:B------:R-:W-:Y:S01]  /*1b30*/  UIADD3 UR12, UR8, 0x2, URZ ;  /* 0x00000002080c7890 */ /* 0x000fe2000fffe03f */
[----:B------:R-:W-:Y:S01]  /*1b40*/  CS2R R110, SRZ ;  /* 0x00000000006e7805 */ /* 0x000fe2000001ff00 */
[----:B------:R-:W-:Y:S01]  /*1b50*/  ULDC UR7, c[0x0][0x50c] ;  /* 0x0001430000077ab9 */ /* 0x000fe20000000800 */
[----:B------:R-:W-:Y:S01]  /*1b60*/  UIADD3 UR8, UR8, 0x202, URZ ;  /* 0x0000020208087890 */ /* 0x000fe2000fffe03f */
[----:B------:R-:W-:Y:S01]  /*1b70*/  CS2R R108, SRZ ;  /* 0x00000000006c7805 */ /* 0x000fe2000001ff00 */
[----:B------:R-:W-:Y:S01]  /*1b80*/  UISETP.NE.AND UP0, UPT, UR7, 0x2, UPT ;  /* 0x000000020700788c */ /* 0x000fe2000bf05270 */
[----:B------:R-:W-:Y:S01]  /*1b90*/  CS2R R112, SRZ ;  /* 0x0000000000707805 */ /* 0x000fe2000001ff00 */
[----:B------:R-:W-:Y:S01]  /*1ba0*/  UMOV UR13, 0x80000020 ;  /* 0x80000020000d7882 */ /* 0x000fe20000000000 */
[----:B------:R-:W-:Y:S01]  /*1bb0*/  UMOV UR15, 0x80000020 ;  /* 0x80000020000f7882 */ /* 0x000fe20000000000 */
[----:B------:R-:W-:Y:S01]  /*1bc0*/  USEL UR7, URZ, 0x1, UP0 ;  /* 0x000000013f077887 */ /* 0x000fe20008000000 */
[----:B------:R-:W-:-:S02]  /*1bd0*/  CS2R R114, SRZ ;  /* 0x0000000000727805 */ /* 0x000fc4000001ff00 */
[----:B------:R-:W-:Y:S02]  /*1be0*/  CS2R R116, SRZ ;  /* 0x0000000000747805 */ /* 0x000fe4000001ff00 */
[----:B------:R-:W-:Y:S02]  /*1bf0*/  CS2R R118, SRZ ;  /* 0x0000000000767805 */ /* 0x000fe4000001ff00 */
[----:B------:R-:W-:Y:S02]  /*1c00*/  CS2R R120, SRZ ;  /* 0x0000000000787805 */ /* 0x000fe4000001ff00 */
[----:B------:R-:W-:Y:S02]  /*1c10*/  CS2R R122, SRZ ;  /* 0x00000000007a7805 */ /* 0x000fe4000001ff00 */
[----:B------:R-:W-:Y:S02]  /*1c20*/  ISETP.NE.AND P0, PT, RZ, UR7, PT ;  /* 0x00000007ff007c0c */ /* 0x000fe4000bf05270 */
        /* <DEDUP_REMOVED lines=10> */
[----:B------:R-:W-:Y:S02]  /*1cd0*/  IMAD.MOV.U32 R145, RZ, RZ, RZ ;  /* 0x000000ffff917224 */ /* 0x000fe400078e00ff */
[----:B------:R-:W-:Y:S01]  /*1ce0*/  IMAD.MOV.U32 R147, RZ, RZ, RZ ;  /* 0x000000ffff937224 */ /* 0x000fe200078e00ff */
[----:B------:R-:W-:Y:S01]  /*1cf0*/  QGMMA.64x64x32.F32.E5M2.E5M2 R56, gdesc[UR12], R56 ;  /* 0x00e000000c3879f3 */ /* 0x000fe20008703838 */
[----:B------:R-:W-:Y:S01]  /*1d00*/  UMOV UR12, UR8 ;  /* 0x00000008000c7c82 */ /* 0x000fe20008000000 */
[----:B------:R-:W-:-:S02]  /*1d10*/  UMOV UR13, 0x80000020 ;  /* 0x80000020000d7882 */ /* 0x000fc40000000000 */
[----:B------:R-:W-:Y:S01]  /*1d20*/  QGMMA.64x64x32.F32.E5M2.E5M2 R24, gdesc[UR12], R24, gsb0 ;  /* 0x00e000000c1879f3 */ /* 0x000fe20008003818 */
[----:B------:R-:W-:Y:S05]  /*1d30*/  @!P0 BRA `(.L_x_23) ;  /* 0x0000000400088947 */ /* 0x000fea0003800000 */
[----:B------:R-:W-:Y:S02]  /*1d40*/  WARPGROUP.DEPBAR.LE gsb0, 0x0 ;  /* 0x00008000000079c5 */ /* 0x000fe40000010000 */
[----:B------:R-:W-:-:S01]  /*1d50*/  FADD R147, RZ, R56 ;  /* 0x00000038ff937221 */ /* 0x000fc20000000000 */
[----:B------:R-:W-:Y:S01]  /*1d60*/  FADD R142, RZ, R57 ;  /* 0x00000039ff8e7221 */ /* 0x000fe20000000000 */
        /* <DEDUP_REMOVED lines=62> */
[----:B------:R-:W-:-:S06]  /*2150*/  UMOV UR6, URZ ;  /* 0x0000003f00067c82 */ /* 0x000fcc0008000000 */
.L_x_23:
[----:B------:R-:W-:-:S04]  /*2160*/  UIADD3 UR18, UR5, 0x1, URZ ;  /* 0x0000000105127890 */ /* 0x000fc8000fffe03f */
[----:B------:R-:W-:-:S04]  /*2170*/  UISETP.NE.AND UP0, UPT, UR18, 0xb, UPT ;  /* 0x0000000b1200788c */ /* 0x000fc8000bf05270 */
[----:B------:R-:W-:Y:S02]  /*2180*/  USEL UR8, URZ, 0x1, UP0 ;  /* 0x000000013f087887 */ /* 0x000fe40008000000 */
[----:B------:R-:W-:Y:S02]  /*2190*/  USEL UR18, UR18, URZ, UP0 ;  /* 0x0000003f12127287 */ /* 0x000fe40008000000 */
[----:B------:R-:W-:-:S06]  /*21a0*/  ULOP3.LUT UR8, UR4, UR8, URZ, 0x3c, !UPT ;  /* 0x0000000804087292 */ /* 0x000fcc000f8e3c3f */
[----:B------:R-:W-:Y:S01]  /*21b0*/  IMAD.U32 R16, RZ, RZ, UR8 ;  /* 0x00000008ff107e24 */ /* 0x000fe2000f8e00ff */
[----:B------:R-:W-:-:S06]  /*21c0*/  UMOV UR8, 0x1 ;  /* 0x0000000100087882 */ /* 0x000fcc0000000000 */
.L_x_18:
[----:B------:R-:W-:-:S04]  /*21d0*/  UISETP.LT.AND UP0, UPT, UR9, 0x1, UPT ;  /* 0x000000010900788c */ /* 0x000fc8000bf01270 */
[----:B------:R-:W-:-:S04]  /*21e0*/  USEL UR12, UR9, 0x1, UP0 ;  /* 0x00000001090c7887 */ /* 0x000fc80008000000 */
[----:B------:R-:W-:-:S04]  /*21f0*/  UIADD3 UR12, UR9, -UR12, URZ ;  /* 0x8000000c090c7290 */ /* 0x000fc8000fffe03f */
[----:B------:R-:W-:-:S06]  /*2200*/  UISETP.GE.AND UP0, UPT, UR12, 0x1, UPT ;  /* 0x000000010c00788c */ /* 0x000fcc000bf06270 */
[----:B------:R-:W-:-:S13]  /*2210*/  PLOP3.LUT P0, PT, PT, PT, UP0, 0x80, 0x0 ;  /* 0x000000000000781c */ /* 0x000fda0003f0f008 */
[----:B------:R-:W-:Y:S05]  /*2220*/  @!P0 BRA `(.L_x_24) ;  /* 0x0000000800308947 */ /* 0x000fea0003800000 */
[----:B01----:R-:W-:Y:S01]  /*2230*/  IMAD.U32 R12, RZ, RZ, UR12 ;  /* 0x0000000cff0c7e24 */ /* 0x003fe2000f8e00ff */
[----:B------:R-:W-:Y:S01]  /*2240*/  ULDC UR20, c[0x0][0x50c] ;  /* 0x0001430000147ab9 */ /* 0x000fe20000000800 */
[----:B------:R-:W-:-:S07]  /*2250*/  IMAD.U32 R13, RZ, RZ, UR5 ;  /* 0x00000005ff0d7e24 */ /* 0x000fce000f8e00ff */
.L_x_32:
[----:B------:R-:W-:-:S13]  /*2260*/  ISETP.NE.AND P1, PT, R144, 0x3, PT ;  /* 0x000000039000780c */ /* 0x000fda0003f25270 */
[----:B------:R-:W-:Y:S05]  /*2270*/  @!P1 BRA `(.L_x_25) ;  /* 0x0000000000049947 */ /* 0x000fea0003800000 */
[----:B------:R-:W-:Y:S01]  /*2280*/  BPT.TRAP 0x1 ;  /* 0x000000040000795c */ /* 0x000fe20000300000 */
.L_x_25:
[----:B------:R-:W0:Y:S01]  /*2290*/  S2UR UR12, SR_CgaCtaId ;  /* 0x00000000000c79c3 */ /* 0x000e220000008800 */
[----:B------:R-:W-:Y:S01]  /*22a0*/  UMOV UR10, 0x400 ;  /* 0x00000400000a7882 */ /* 0x000fe20000000000 */
[----:B------:R-:W-:Y:S01]  /*22b0*/  SHF.L.U32 R14, R16, 0x1f, RZ ;  /* 0x0000001f100e7819 */ /* 0x000fe200000006ff */
[----:B0-----:R-:W-:-:S04]  /*22c0*/  ULEA UR10, UR12, UR10, 0x18 ;  /* 0x0000000a0c0a7291 */ /* 0x001fc8000f8ec03f */
[----:B------:R-:W-:-:S09]  /*22d0*/  ULEA UR12, UR18, UR10, 0x3 ;  /* 0x0000000a120c7291 */ /* 0x000fd2000f8e183f */
[----:B------:R0:W1:Y:S01]  /*22e0*/  SYNCS.PHASECHK.TRANS64.TRYWAIT P0, [UR12], R14 ;  /* 0x0000000eff0075a7 */ /* 0x000062000800014c */
[----:B------:R-:W-:Y:S05]  /*22f0*/  @!P1 BRA `(.L_x_26) ;  /* 0x0000000000049947 */ /* 0x000fea0003800000 */
[----:B------:R-:W-:Y:S01]  /*2300*/  BPT.TRAP 0x1 ;  /* 0x000000040000795c */ /* 0x000fe20000300000 */
.L_x_26:
[----:B-1----:R-:W-:Y:S05]  /*2310*/  @P0 BRA `(.L_x_27) ;  /* 0x0000000000080947 */ /* 0x002fea0003800000 */
[----:B------:R-:W1:Y:S02]  /*2320*/  SYNCS.PHASECHK.TRANS64.TRYWAIT P0, [UR12], R14 ;  /* 0x0000000eff0075a7 */ /* 0x000e64000800014c */
[----:B-1----:R-:W-:Y:S05]  /*2330*/  @!P0 BRA `(.L_x_28) ;  /* 0x0000007800348947 */ /* 0x002fea0003800000 */
.L_x_27:
[----:B------:R-:W-:Y:S01]  /*2340*/  UIADD3 UR12, UR10, 0x2c180, URZ ;  /* 0x0002c1800a0c7890 */ /* 0x000fe2000fffe03f */
[----:B------:R-:W-:Y:S01]  /*2350*/  WARPGROUP.ARRIVE ;  /* 0x00000000000079c5 */ /* 0x000fe20000000000 */
[----:B------:R-:W-:Y:S02]  /*2360*/  UISETP.NE.AND UP0, UPT, UR7, URZ, UPT ;  /* 0x0000003f0700728c */ /* 0x000fe4000bf05270 */
[----:B------:R-:W-:Y:S02]  /*2370*/  USHF.R.U32.HI UR12, URZ, 0x4, UR12 ;  /* 0x000000043f0c7899 */ /* 0x000fe4000801160c */
[----:B------:R-:W-:Y:S02]  /*2380*/  USEL UR8, UR8, URZ, !UP0 ;  /* 0x0000003f08087287 */ /* 0x000fe4000c000000 */
[----:B------:R-:W-:Y:S02]  /*2390*/  ULOP3.LUT UR12, UR12, 0x3fff, URZ, 0xc0, !UPT ;  /* 0x00003fff0c0c7892 */ /* 0x000fe4000f8ec03f */
[----:B------:R-:W-:-:S02]  /*23a0*/  ULOP3.LUT UR7, UR11, 0x10000, URZ, 0xfc, !UPT ;  /* 0x000100000b077892 */ /* 0x000fc4000f8efc3f */
[----:B------:R-:W-:Y:S02]  /*23b0*/  ULOP3.LUT UR12, UR12, 0x10000, URZ, 0xfc, !UPT ;  /* 0x000100000c0c7892 */ /* 0x000fe4000f8efc3f */
[----:B------:R-:W-:Y:S02]  /*23c0*/  UISETP.NE.U32.AND UP0, UPT, UR8, URZ, UPT ;  /* 0x0000003f0800728c */ /* 0x000fe4000bf05070 */
[----:B------:R-:W-:Y:S02]  /*23d0*/  ULEA UR8, UR18, UR7, 0xa ;  /* 0x0000000712087291 */ /* 0x000fe4000f8e503f */
[----:B------:R-:W-:Y:S02]  /*23e0*/  ULEA UR7, UR18, UR12, 0x8 ;  /* 0x0000000c12077291 */ /* 0x000fe4000f8e403f */
[----:B------:R-:W-:Y:S01]  /*23f0*/  UIADD3 UR19, UR8, 0x200, URZ ;  /* 0x0000020008137890 */ /* 0x000fe2000fffe03f */
[----:B------:R-:W-:Y:S02]  /*2400*/  UMOV UR13, 0x80000020 ;  /* 0x80000020000d7882 */ /* 0x000fe40000000000 */
[----:B------:R-:W-:Y:S01]  /*2410*/  UMOV UR12, UR8 ;  /* 0x00000008000c7c82 */ /* 0x000fe20008000000 */
[----:B------:R-:W-:Y:S01]  /*2420*/  UMOV UR15, 0x80000020 ;  /* 0x80000020000f7882 */ /* 0x000fe20000000000 */
[----:B------:R-:W-:Y:S01]  /*2430*/  UMOV UR14, UR7 ;  /* 0x00000007000e7c82 */ /* 0x000fe20008000000 */
[----:B------:R-:W-:Y:S01]  /*2440*/  UIADD3 UR6, UR6, 0x2, URZ ;  /* 0x0000000206067890 */ /* 0x000fe2000fffe03f */
[----:B------:R-:W-:Y:S01]  /*2450*/  QGMMA.64x64x32.F32.E5M2.E5M2 R56, gdesc[UR12], R56, UP0 ;  /* 0x00e000000c3879f3 */ /* 0x000fe2000bf03838 */
[----:B------:R-:W-:Y:S01]  /*2460*/  UMOV UR12, UR19 ;  /* 0x00000013000c7c82 */ /* 0x000fe20008000000 */
[----:B------:R-:W-:-:S02]  /*2470*/  UMOV UR13, 0x80000020 ;  /* 0x80000020000d7882 */ /* 0x000fc40000000000 */
[----:B------:R-:W-:Y:S01]  /*2480*/  QGMMA.64x64x32.F32.E5M2.E5M2 R24, gdesc[UR12], R24, UP0 ;  /* 0x00e000000c1879f3 */ /* 0x000fe2000bf03818 */
[----:B------:R-:W-:Y:S02]  /*2490*/  UIADD3 UR12, UR8, 0x2, URZ ;  /* 0x00000002080c7890 */ /* 0x000fe4000fffe03f */
[----:B------:R-:W-:Y:S02]  /*24a0*/  UIADD3 UR14, UR7, 0x2, URZ ;  /* 0x00000002070e7890 */ /* 0x000fe4000fffe03f */
[----:B------:R-:W-:Y:S01]  /*24b0*/  UIADD3 UR8, UR8, 0x202, URZ ;  /* 0x0000020208087890 */ /* 0x000fe2000fffe03f */
[----:B------:R-:W-:Y:S01]  /*24c0*/  UMOV UR13, 0x80000020 ;  /* 0x80000020000d7882 */ /* 0x000fe20000000000 */
[----:B------:R-:W-:Y:S01]  /*24d0*/  UMOV UR15, 0x80000020 ;  /* 0x80000020000f7882 */ /* 0x000fe20000000000 */
[----:B------:R-:W-:-:S04]  /*24e0*/  UISETP.NE.AND UP0, UPT, UR6, UR20, UPT ;  /* 0x000000140600728c */ /* 0x000fc8000bf05270 */
[----:B------:R-:W-:-:S06]  /*24f0*/  USEL UR7, URZ, 0x1, UP0 ;  /* 0x000000013f077887 */ /* 0x000fcc0008000000 */
[----:B------:R-:W-:Y:S01]  /*2500*/  ISETP.NE.AND P0, PT, RZ, UR7, PT ;  /* 0x00000007ff007c0c */ /* 0x000fe2000bf05270 */
[----:B------:R-:W-:Y:S01]  /*2510*/  QGMMA.64x64x32.F32.E5M2.E5M2 R56, gdesc[UR12], R56 ;  /* 0x00e000000c3879f3 */ /* 0x000fe20008703838 */
[----:B------:R-:W-:Y:S01]  /*2520*/  UMOV UR12, UR8 ;  /* 0x00000008000c7c82 */ /* 0x000fe20008000000 */
[----:B------:R-:W-:Y:S02]  /*2530*/  UMOV UR13, 0x80000020 ;  /* 0x80000020000d7882 */ /* 0x000fe40000000000 */
[----:B------:R-:W-:Y:S03]  /*2540*/  QGMMA.64x64x32.F32.E5M2.E5M2 R24, gdesc[UR12], R24, gsb0 ;  /* 0x00e000000c1879f3 */ /* 0x000fe60008003818 */
[----:B------:R-:W-:-:S05]  /*2550*/  WARPGROUP.DEPBAR.LE gsb0, 0x1 ;  /* 0x00008000000079c5 */ /* 0x000fca0000010100 */
[----:B------:R-:W-:Y:S05]  /*2560*/  @!P0 BRA `(.L_x_29) ;  /* 0x0000000400088947 */ /* 0x000fea0003800000 */
[----:B------:R-:W-:Y:S02]  /*2570*/  WARPGROUP.DEPBAR.LE gsb0, 0x0 ;  /* 0x00008000000079c5 */ /* 0x000fe40000010000 */
[----:B------:R-:W-:-:S01]  /*2580*/  FADD R147, R56, R147 ;  /* 0x0000009338937221 */ /* 0x000fc20000000000 */
[----:B------:R-:W-:Y:S01]  /*2590*/  FADD R142, R57, R142 ;  /* 0x0000008e398e7221 */ /* 0x000fe20000000000 */
        /* <DEDUP_REMOVED lines=62> */
[----:B------:R-:W-:-:S06]  /*2980*/  UMOV UR6, URZ ;  /* 0x0000003f00067c82 */ /* 0x000fcc0008000000 */
.L_x_29:
[----:B------:R-:W-:Y:S05]  /*2990*/  @!P1 BRA `(.L_x_30) ;  /* 0x0000000000049947 */ /* 0x000fea0003800000 */
[----:B------:R-:W-:Y:S01]  /*29a0*/  BPT.TRAP 0x1 ;  /* 0x000000040000795c */ /* 0x000fe20000300000 */
.L_x_30:
[----:B------:R-:W-:-:S13]  /*29b0*/  ISETP.NE.AND P0, PT, R5, RZ, PT ;  /* 0x000000ff0500720c */ /* 0x000fda0003f05270 */
[----:B01----:R-:W-:-:S05]  /*29c0*/  @P0 LEA R14, R13, UR10, 0x3 ;  /* 0x0000000a0d0e0c11 */ /* 0x003fca000f8e18ff */
[----:B------:R-:W-:-:S05]  /*29d0*/  @P0 VIADD R15, R14, 0x58 ;  /* 0x000000580e0f0836 */ /* 0x000fca0000000000 */
[----:B------:R-:W-:-:S04]  /*29e0*/  @P0 PRMT R15, R6, 0x654, R15 ;  /* 0x00000654060f0816 */ /* 0x000fc8000000000f */
[----:B------:R0:W-:Y:S01]  /*29f0*/  @P0 SYNCS.ARRIVE.TRANS64.RED.A1T0 RZ, [R15+URZ], RZ ;  /* 0x000000ff0fff09a7 */ /* 0x0001e2000810043f */
[----:B------:R-:W-:-:S13]  /*2a00*/  ISETP.GT.U32.AND P0, PT, R4, 0x1, PT ;  /* 0x000000010400780c */ /* 0x000fda0003f04070 */
[----:B0-----:R-:W-:Y:S05]  /*2a10*/  @P0 BRA `(.L_x_31) ;  /* 0x0000000000040947 */ /* 0x001fea0003800000 */
[----:B------:R-:W-:Y:S01]  /*2a20*/  BPT.TRAP 0x1 ;  /* 0x000000040000795c */ /* 0x000fe20000300000 */
.L_x_31:
[----:B------:R-:W-:Y:S01]  /*2a30*/  UIADD3 UR18, UR18, 0x1, URZ ;  /* 0x0000000112127890 */ /* 0x000fe2000fffe03f */
[C---:B------:R-:W-:Y:S01]  /*2a40*/  ISETP.GT.AND P1, PT, R12.reuse, 0x1, PT ;  /* 0x000000010c00780c */ /* 0x040fe20003f24270 */
[----:B------:R-:W-:Y:S02]  /*2a50*/  VIADD R13, R13, 0x1 ;  /* 0x000000010d0d7836 */ /* 0x000fe40000000000 */
[----:B------:R-:W-:Y:S01]  /*2a60*/  UISETP.NE.AND UP0, UPT, UR18, 0xb, UPT ;  /* 0x0000000b1200788c */ /* 0x000fe2000bf05270 */
[----:B------:R-:W-:Y:S02]  /*2a70*/  VIADD R12, R12, 0xffffffff ;  /* 0xffffffff0c0c7836 */ /* 0x000fe40000000000 */
[C---:B------:R-:W-:Y:S01]  /*2a80*/  ISETP.NE.AND P0, PT, R13.reuse, 0xb, PT ;  /* 0x0000000b0d00780c */ /* 0x040fe20003f05270 */
[----:B------:R-:W-:Y:S02]  /*2a90*/  USEL UR8, URZ, 0x1, UP0 ;  /* 0x000000013f087887 */ /* 0x000fe40008000000 */
[----:B------:R-:W-:Y:S01]  /*2aa0*/  USEL UR18, UR18, URZ, UP0 ;  /* 0x0000003f12127287 */ /* 0x000fe20008000000 */
[----:B------:R-:W-:-:S03]  /*2ab0*/  SEL R13, R13, RZ, P0 ;  /* 0x000000ff0d0d7207 */ /* 0x000fc60000000000 */
[----:B------:R-:W-:Y:S01]  /*2ac0*/  LOP3.LUT R16, R16, UR8, RZ, 0x3c, !PT ;  /* 0x0000000810107c12 */ /* 0x000fe2000f8e3cff */
[----:B------:R-:W-:Y:S01]  /*2ad0*/  UMOV UR8, 0x1 ;  /* 0x0000000100087882 */ /* 0x000fe20000000000 */
[----:B------:R-:W-:Y:S06]  /*2ae0*/  @P1 BRA `(.L_x_32) ;  /* 0xfffffff400dc1947 */ /* 0x000fec000383ffff */
.L_x_24:
[----:B------:R-:W-:Y:S01]  /*2af0*/  UISETP.NE.AND UP0, UPT, UR6, URZ, UPT ;  /* 0x0000003f0600728c */ /* 0x000fe2000bf05270 */
[----:B01----:R-:W0:Y:S03]  /*2b00*/  LDC R12, c[0x0][0x28c] ;  /* 0x0000a300ff0c7b82 */ /* 0x003e260000000800 */
[----:B------:R-:W-:-:S06]  /*2b10*/  USEL UR6, URZ, 0x1, !UP0 ;  /* 0x000000013f067887 */ /* 0x000fcc000c000000 */
[----:B------:R-:W-:Y:S02]  /*2b20*/  ISETP.NE.AND P0, PT, RZ, UR6, PT ;  /* 0x00000006ff007c0c */ /* 0x000fe4000bf05270 */
[----:B0-----:R-:W-:-:S11]  /*2b30*/  ISETP.GE.AND P1, PT, R12, 0x1, PT ;  /* 0x000000010c00780c */ /* 0x001fd60003f26270 */
[----:B------:R-:W-:Y:S05]  /*2b40*/  @!P0 BRA `(.L_x_33) ;  /* 0x0000000400048947 */ /* 0x000fea0003800000 */
[----:B------:R-:W-:Y:S02]  /*2b50*/  WARPGROUP.DEPBAR.LE gsb0, 0x0 ;  /* 0x00008000000079c5 */ /* 0x000fe40000010000 */
[----:B------:R-:W-:Y:S01]  /*2b60*/  FADD R147, R56, R147 ;  /* 0x0000009338937221 */ /* 0x000fe20000000000 */
        /* <DEDUP_REMOVED lines=62> */
[----:B------:R-:W-:-:S07]  /*2f50*/  FADD R20, R20, R55 ;  /* 0x0000003714147221 */ /* 0x000fce0000000000 */
.L_x_33:
[----:B------:R-:W-:Y:S02]  /*2f60*/  WARPGROUP.DEPBAR.LE gsb0, 0x0 ;  /* 0x00008000000079c5 */ /* 0x000fe40000010000 */
[----:B------:R-:W-:Y:S05]  /*2f70*/  @!P1 BRA `(.L_x_34) ;  /* 0x0000000000549947 */ /* 0x000fea0003800000 */
[----:B------:R-:W-:-:S13]  /*2f80*/  ISETP.NE.AND P0, PT, R144, 0x3, PT ;  /* 0x000000039000780c */ /* 0x000fda0003f05270 */
[----:B------:R-:W-:Y:S05]  /*2f90*/  @!P0 BRA `(.L_x_35) ;  /* 0x0000000000048947 */ /* 0x000fea0003800000 */
[----:B------:R-:W-:Y:S01]  /*2fa0*/  BPT.TRAP 0x1 ;  /* 0x000000040000795c */ /* 0x000fe20000300000 */
.L_x_35:
[----:B------:R-:W-:Y:S01]  /*2fb0*/  ISETP.NE.AND P0, PT, R5, RZ, PT ;  /* 0x000000ff0500720c */ /* 0x000fe20003f05270 */
[----:B------:R-:W-:Y:S01]  /*2fc0*/  BSSY B0, `(.L_x_36) ;  /* 0x000000e000007945 */ /* 0x000fe20003800000 */
[----:B------:R-:W-:-:S11]  /*2fd0*/  ISETP.GT.U32.AND P1, PT, R4, 0x1, PT ;  /* 0x000000010400780c */ /* 0x000fd60003f24070 */
[----:B------:R-:W-:Y:S05]  /*2fe0*/  @!P0 BRA `(.L_x_37) ;  /* 0x00000000002c8947 */ /* 0x000fea0003800000 */
[----:B------:R-:W-:-:S04]  /*2ff0*/  UISETP.LT.AND UP0, UPT, UR9, 0x1, UPT ;  /* 0x000000010900788c */ /* 0x000fc8000bf01270 */
[----:B------:R-:W-:-:S04]  /*3000*/  USEL UR8, UR9, 0x1, UP0 ;  /* 0x0000000109087887 */ /* 0x000fc80008000000 */
[----:B------:R-:W-:-:S04]  /*3010*/  UIADD3 UR8, UR5, UR9, -UR8 ;  /* 0x0000000905087290 */ /* 0x000fc8000fffe808 */
[----:B------:R-:W-:-:S04]  /*3020*/  UIMAD.WIDE.U32 UR6, UR8, -0x45d1745d, URZ ;  /* 0xba2e8ba3080678a5 */ /* 0x000fc8000f8e003f */
[----:B------:R-:W-:-:S04]  /*3030*/  USHF.R.U32.HI UR6, URZ, 0x3, UR7 ;  /* 0x000000033f067899 */ /* 0x000fc80008011607 */
[----:B------:R-:W-:-:S04]  /*3040*/  UIMAD UR8, UR6, -0xb, UR8 ;  /* 0xfffffff5060878a4 */ /* 0x000fc8000f8e0208 */
[----:B------:R-:W-:-:S04]  /*3050*/  ULEA UR8, UR8, UR10, 0x3 ;  /* 0x0000000a08087291 */ /* 0x000fc8000f8e183f */
[----:B------:R-:W-:-:S06]  /*3060*/  UIADD3 UR8, UR8, 0x58, URZ ;  /* 0x0000005808087890 */ /* 0x000fcc000fffe03f */
[----:B------:R-:W-:-:S05]  /*3070*/  IMAD.U32 R13, RZ, RZ, UR8 ;  /* 0x00000008ff0d7e24 */ /* 0x000fca000f8e00ff */
[----:B------:R-:W-:-:S04]  /*3080*/  PRMT R12, R6, 0x654, R13 ;  /* 0x00000654060c7816 */ /* 0x000fc8000000000d */
[----:B------:R0:W-:Y:S03]  /*3090*/  SYNCS.ARRIVE.TRANS64.RED.A1T0 RZ, [R12+URZ], RZ ;  /* 0x000000ff0cff79a7 */ /* 0x0001e6000810043f */
.L_x_37:
[----:B------:R-:W-:Y:S05]  /*30a0*/  BSYNC B0 ;  /* 0x0000000000007941 */ /* 0x000fea0003800000 */
.L_x_36:
[----:B------:R-:W-:Y:S05]  /*30b0*/  @P1 BRA `(.L_x_34) ;  /* 0x0000000000041947 */ /* 0x000fea0003800000 */
[----:B------:R-:W-:Y:S01]  /*30c0*/  BPT.TRAP 0x1 ;  /* 0x000000040000795c */ /* 0x000fe20000300000 */
.L_x_34:
[----:B------:R-:W1:Y:S01]  /*30d0*/  LDC R16, c[0x0][0x288] ;  /* 0x0000a200ff107b82 */ /* 0x000e620000000800 */
[----:B------:R-:W-:Y:S01]  /*30e0*/  IMAD.SHL.U32 R33, R11, 0x40, RZ ;  /* 0x000000400b217824 */ /* 0x000fe200078e00ff */
[--C-:B0-----:R-:W-:Y:S01]  /*30f0*/  SHF.R.U32.HI R12, RZ, 0x2, R0.reuse ;  /* 0x00000002ff0c7819 */ /* 0x101fe20000011600 */
[----:B------:R-:W-:Y:S01]  /*3100*/  UIADD3 UR5, UR9, UR5, URZ ;  /* 0x0000000509057290 */ /* 0x000fe2000fffe03f */
[----:B------:R-:W-:Y:S01]  /*3110*/  LOP3.LUT R14, R0, 0x60, RZ, 0xc0, !PT ;  /* 0x00000060000e7812 */ /* 0x000fe200078ec0ff */
[----:B------:R-:W-:Y:S01]  /*3120*/  IMAD.SHL.U32 R34, R10, 0x100, RZ ;  /* 0x000001000a227824 */ /* 0x000fe200078e00ff */
[----:B------:R-:W-:Y:S01]  /*3130*/  SHF.R.U32.HI R15, RZ, 0x7, R0 ;  /* 0x00000007ff0f7819 */ /* 0x000fe20000011600 */
[----:B------:R-:W-:Y:S01]  /*3140*/  UISETP.GT.U32.AND UP0, UPT, UR5, 0xa, UPT ;  /* 0x0000000a0500788c */ /* 0x000fe2000bf04070 */
[----:B------:R-:W-:Y:S01]  /*3150*/  LOP3.LUT R13, R12, 0x7, RZ, 0xc0, !PT ;  /* 0x000000070c0d7812 */ /* 0x000fe200078ec0ff */
[C---:B------:R-:W-:Y:S01]  /*3160*/  IMAD.SHL.U32 R26, R0.reuse, 0x2, RZ ;  /* 0x00000002001a7824 */ /* 0x040fe200078e00ff */
[----:B------:R-:W-:Y:S01]  /*3170*/  SHF.R.U32.HI R14, RZ, 0x1, R14 ;  /* 0x00000001ff0e7819 */ /* 0x000fe2000001160e */
[----:B------:R-:W-:Y:S01]  /*3180*/  ULDC UR12, c[0x0][0x284] ;  /* 0x0000a100000c7ab9 */ /* 0x000fe20000000800 */
[----:B------:R-:W-:Y:S01]  /*3190*/  LOP3.LUT R12, R15, 0x1, RZ, 0xc0, !PT ;  /* 0x000000010f0c7812 */ /* 0x000fe200078ec0ff */
[----:B------:R-:W-:Y:S01]  /*31a0*/  UISETP.LT.U32.AND UP0, UPT, UR9, 0xb, UP0 ;  /* 0x0000000b0900788c */ /* 0x000fe20008701070 */
[----:B------:R-:W-:Y:S01]  /*31b0*/  IADD3 R17, RZ, -R14, -R13 ;  /* 0x8000000eff117210 */ /* 0x000fe20007ffe80d */
[----:B------:R-:W-:Y:S01]  /*31c0*/  UISETP.GE.U32.AND UP1, UPT, UR9, 0xb, UPT ;  /* 0x0000000b0900788c */ /* 0x000fe2000bf26070 */
[----:B------:R-:W-:Y:S01]  /*31d0*/  LOP3.LUT R15, R0, 0x3, RZ, 0xc0, !PT ;  /* 0x00000003000f7812 */ /* 0x000fe200078ec0ff */
[C---:B------:R-:W-:Y:S01]  /*31e0*/  IMAD.SHL.U32 R24, R12.reuse, 0x40, RZ ;  /* 0x000000400c187824 */ /* 0x040fe200078e00ff */
[----:B------:R-:W-:Y:S01]  /*31f0*/  SHF.R.S32.HI R29, RZ, 0x1f, R7 ;  /* 0x0000001fff1d7819 */ /* 0x000fe20000011407 */
[----:B------:R-:W-:Y:S01]  /*3200*/  UIMAD.WIDE.U32 UR6, UR5, -0x45d1745d, URZ ;  /* 0xba2e8ba3050678a5 */ /* 0x000fe2000f8e003f */
[C---:B------:R-:W-:Y:S01]  /*3210*/  LOP3.LUT R26, R33.reuse, 0x6, R26, 0xf8, !PT ;  /* 0x00000006211a7812 */ /* 0x040fe200078ef81a */
[----:B------:R-:W-:Y:S01]  /*3220*/  USEL UR8, URZ, 0x1, !UP0 ;  /* 0x000000013f087887 */ /* 0x000fe2000c000000 */
[----:B------:R-:W-:Y:S01]  /*3230*/  IMAD R17, R12, -0x40, R17 ;  /* 0xffffffc00c117824 */ /* 0x000fe200078e0211 */
[----:B------:R-:W-:Y:S01]  /*3240*/  ULDC.64 UR10, c[0x0][0x5d0] ;  /* 0x00017400000a7ab9 */ /* 0x000fe20000000a00 */
[----:B-1----:R-:W-:Y:S01]  /*3250*/  ISETP.GE.AND P0, PT, R33, R16, PT ;  /* 0x000000102100720c */ /* 0x002fe20003f06270 */
[----:B------:R-:W-:Y:S01]  /*3260*/  IMAD R12, R15, -0x2, R16 ;  /* 0xfffffffe0f0c7824 */ /* 0x000fe200078e0210 */
[----:B------:R-:W-:Y:S01]  /*3270*/  SHF.R.S32.HI R27, RZ, 0x1f, R26 ;  /* 0x0000001fff1b7819 */ /* 0x000fe2000001141a */
[----:B------:R-:W-:Y:S01]  /*3280*/  IMAD R16, R29, UR10, RZ ;  /* 0x0000000a1d107c24 */ /* 0x000fe2000f8e02ff */
[----:B------:R-:W-:Y:S01]  /*3290*/  ISETP.GE.OR P0, PT, R34, UR12, P0 ;  /* 0x0000000c22007c0c */ /* 0x000fe20008706670 */
[----:B------:R-:W-:Y:S01]  /*32a0*/  USHF.R.U32.HI UR6, URZ, 0x3, UR7 ;  /* 0x000000033f067899 */ /* 0x000fe20008011607 */
[----:B------:R-:W-:Y:S01]  /*32b0*/  LOP3.LUT R35, R24, 0x40, R13, 0xe2, !PT ;  /* 0x0000004018237812 */ /* 0x000fe200078ee20d */
[----:B------:R-:W-:Y:S01]  /*32c0*/  ULOP3.LUT UR4, UR4, UR8, URZ, 0x3c, !UPT ;  /* 0x0000000804047292 */ /* 0x000fe2000f8e3c3f */
[----:B------:R-:W-:Y:S01]  /*32d0*/  IMAD.WIDE R24, R10, 0x100, RZ ;  /* 0x000001000a187825 */ /* 0x000fe200078e02ff */
[----:B------:R-:W-:Y:S01]  /*32e0*/  UIMAD UR5, UR6, -0xb, UR5 ;  /* 0xfffffff5060578a4 */ /* 0x000fe2000f8e0205 */
[----:B------:R-:W-:Y:S01]  /*32f0*/  IADD3 R34, -R34, UR12, R17 ;  /* 0x0000000c22227c10 */ /* 0x000fe2000fffe111 */
[----:B------:R-:W-:Y:S01]  /*3300*/  @UP1 ULOP3.LUT UR4, UR4, 0x1, UR6, 0x78, !UPT ;  /* 0x0000000104041892 */ /* 0x000fe2000f8e7806 */
[C---:B------:R-:W-:Y:S01]  /*3310*/  IMAD R13, R7.reuse, UR11, R16 ;  /* 0x0000000b070d7c24 */ /* 0x040fe2000f8e0210 */
[----:B------:R-:W-:Y:S01]  /*3320*/  LOP3.LUT R35, R24, R35, R14, 0xfe, !PT ;  /* 0x0000002318237212 */ /* 0x000fe200078efe0e */
[----:B------:R-:W-:-:S04]  /*3330*/  IMAD.WIDE.U32 R10, R7, UR10, R26 ;  /* 0x0000000a070a7c25 */ /* 0x000fc8000f8e001a */
[----:B------:R-:W-:Y:S02]  /*3340*/  IMAD.IADD R11, R11, 0x1, R13 ;  /* 0x000000010b0b7824 */ /* 0x000fe400078e020d */
[----:B------:R-:W-:Y:S02]  /*3350*/  IMAD.IADD R33, R12, 0x1, -R33 ;  /* 0x000000010c217824 */ /* 0x000fe400078e0a21 */
[----:B------:R-:W-:Y:S01]  /*3360*/  IMAD.MOV.U32 R32, RZ, RZ, -0x1 ;  /* 0xffffffffff207424 */ /* 0x000fe200078e00ff */
[----:B------:R-:W-:Y:S06]  /*3370*/  @P0 BRA `(.L_x_38) ;  /* 0x0000004800040947 */ /* 0x000fec0003800000 */
[----:B------:R-:W0:Y:S01]  /*3380*/  LDC.64 R30, c[0x0][0x5c8] ;  /* 0x00017200ff1e7b82 */ /* 0x000e220000000a00 */
[----:B------:R-:W-:Y:S01]  /*3390*/  ULDC.64 UR6, c[0x0][0x5c0] ;  /* 0x0001700000067ab9 */ /* 0x000fe20000000a00 */
[----:B------:R-:W-:Y:S01]  /*33a0*/  BSSY B0, `(.L_x_38) ;  /* 0x000047e000007945 */ /* 0x000fe20003800000 */
[-C--:B0-----:R-:W-:Y:S02]  /*33b0*/  IMAD R12, R25, R30.reuse, RZ ;  /* 0x0000001e190c7224 */ /* 0x081fe400078e02ff */
[----:B------:R-:W-:-:S04]  /*33c0*/  IMAD.WIDE.U32 R10, R35, R30, R10 ;  /* 0x0000001e230a7225 */ /* 0x000fc800078e000a */
[----:B------:R-:W-:Y:S01]  /*33d0*/  IMAD R15, R35, R31, R12 ;  /* 0x0000001f230f7224 */ /* 0x000fe200078e020c */
[----:B------:R-:W-:Y:S01]  /*33e0*/  IADD3 R16, P4, R10, UR6, RZ ;  /* 0x000000060a107c10 */ /* 0x000fe2000ff9e0ff */
[C---:B------:R-:W-:Y:S01]  /*33f0*/  IMAD.SHL.U32 R13, R30.reuse, 0x80, RZ ;  /* 0x000000801e0d7824 */ /* 0x040fe200078e00ff */
[C---:B------:R-:W-:Y:S01]  /*3400*/  LEA R28, P2, R30.reuse, R10, 0x3 ;  /* 0x0000000a1e1c7211 */ /* 0x040fe200078418ff */
[----:B------:R-:W-:Y:S01]  /*3410*/  IMAD.IADD R36, R11, 0x1, R15 ;  /* 0x000000010b247824 */ /* 0x000fe200078e020f */
[----:B------:R-:W-:Y:S02]  /*3420*/  SHF.L.U64.HI R11, R30, 0x7, R31 ;  /* 0x000000071e0b7819 */ /* 0x000fe4000001021f */
[----:B------:R-:W-:Y:S02]  /*3430*/  IADD3 R12, P1, P0, R10, UR6, R13 ;  /* 0x000000060a0c7c10 */ /* 0x000fe4000f83e00d */
[----:B------:R-:W-:Y:S02]  /*3440*/  IADD3.X R17, R36, UR7, RZ, P4, !PT ;  /* 0x0000000724117c10 */ /* 0x000fe4000a7fe4ff */
[----:B---3-5:R-:W-:-:S02]  /*3450*/  FSETP.NEU.AND P4, PT, R9, RZ, PT ;  /* 0x000000ff0900720b */ /* 0x028fc40003f8d000 */
[----:B------:R-:W-:Y:S02]  /*3460*/  LEA.HI.X R30, R30, R36, R31, 0x3, P2 ;  /* 0x000000241e1e7211 */ /* 0x000fe400010f1c1f */
[C---:B------:R-:W-:Y:S02]  /*3470*/  IADD3 R14, P2, R28.reuse, UR6, RZ ;  /* 0x000000061c0e7c10 */ /* 0x040fe4000ff5e0ff */
[----:B------:R-:W-:Y:S02]  /*3480*/  IADD3 R10, P5, P6, R28, UR6, R13 ;  /* 0x000000061c0a7c10 */ /* 0x000fe4000febe00d */
[--C-:B------:R-:W-:Y:S02]  /*3490*/  IADD3.X R13, R36, UR7, R11.reuse, P1, P0 ;  /* 0x00000007240d7c10 */ /* 0x100fe40008fe040b */
[C---:B------:R-:W-:Y:S02]  /*34a0*/  IADD3.X R15, R30.reuse, UR7, RZ, P2, !PT ;  /* 0x000000071e0f7c10 */ /* 0x040fe400097fe4ff */
[----:B------:R-:W-:Y:S01]  /*34b0*/  IADD3.X R11, R30, UR7, R11, P5, P6 ;  /* 0x000000071e0b7c10 */ /* 0x000fe2000afec40b */
[----:B------:R-:W-:Y:S06]  /*34c0*/  @!P4 BRA `(.L_x_39) ;  /* 0x00000034009cc947 */ /* 0x000fec0003800000 */
[----:B------:R-:W-:Y:S01]  /*34d0*/  ULDC.64 UR6, c[0x0][0x5b8] ;  /* 0x00016e0000067ab9 */ /* 0x000fe20000000a00 */
[----:B------:R-:W-:Y:S01]  /*34e0*/  ISETP.GE.AND P0, PT, R34, 0x1, PT ;  /* 0x000000012200780c */ /* 0x000fe20003f06270 */
[----:B------:R-:W-:Y:S01]  /*34f0*/  IMAD R28, R29, UR6, RZ ;  /* 0x000000061d1c7c24 */ /* 0x000fe2000f8e02ff */
[----:B------:R-:W-:Y:S01]  /*3500*/  ULDC.64 UR10, c[0x0][0x5a8] ;  /* 0x00016a00000a7ab9 */ /* 0x000fe20000000a00 */
[----:B------:R-:W-:Y:S01]  /*3510*/  IMAD.WIDE.U32 R26, R7, UR6, R26 ;  /* 0x00000006071a7c25 */ /* 0x000fe2000f8e001a */
[----:B------:R-:W-:Y:S01]  /*3520*/  ISETP.LT.OR P4, PT, R33, 0x1, !P0 ;  /* 0x000000012100780c */ /* 0x000fe20004781670 */
[----:B------:R-:W-:Y:S02]  /*3530*/  BSSY B1, `(.L_x_40) ;  /* 0x000000c000017945 */ /* 0x000fe40003800000 */
[----:B------:R-:W-:Y:S01]  /*3540*/  IMAD R7, R7, UR7, R28 ;  /* 0x0000000707077c24 */ /* 0x000fe2000f8e021c */
[----:B------:R-:W-:Y:S02]  /*3550*/  ULDC.64 UR6, c[0x0][0x5b0] ;  /* 0x00016c0000067ab9 */ /* 0x000fe40000000a00 */
[----:B------:R-:W-:-:S02]  /*3560*/  IMAD R30, R25, UR6, RZ ;  /* 0x00000006191e7c24 */ /* 0x000fc4000f8e02ff */
[----:B------:R-:W-:Y:S02]  /*3570*/  IMAD.IADD R27, R27, 0x1, R7 ;  /* 0x000000011b1b7824 */ /* 0x000fe400078e0207 */
[C---:B------:R-:W-:Y:S02]  /*3580*/  IMAD R7, R35.reuse, UR7, R30 ;  /* 0x0000000723077c24 */ /* 0x040fe4000f8e021e */
[----:B------:R-:W-:-:S03]  /*3590*/  IMAD.WIDE.U32 R28, R35, UR6, R26 ;  /* 0x00000006231c7c25 */ /* 0x000fc6000f8e001a */
[----:B------:R-:W-:-:S04]  /*35a0*/  IADD3 R28, P1, R28, UR10, RZ ;  /* 0x0000000a1c1c7c10 */ /* 0x000fc8000ff3e0ff */
[--C-:B------:R-:W-:Y:S02]  /*35b0*/  IADD3.X R29, R29, UR11, R7.reuse, P1, !PT ;  /* 0x0000000b1d1d7c10 */ /* 0x100fe40008ffe407 */
[----:B------:R-:W-:Y:S01]  /*35c0*/  PRMT R7, RZ, 0x7610, R7 ;  /* 0x00007610ff077816 */ /* 0x000fe20000000007 */
[----:B------:R-:W-:Y:S06]  /*35d0*/  @P4 BRA `(.L_x_41) ;  /* 0x0000000000044947 */ /* 0x000fec0003800000 */
[----:B------:R0:W5:Y:S02]  /*35e0*/  LDG.E.U8 R7, desc[UR16][R28.64] ;  /* 0x000000101c077981 */ /* 0x000164000c1e1100 */
.L_x_41:
[----:B------:R-:W-:Y:S05]  /*35f0*/  BSYNC B1 ;  /* 0x0000000000017941 */ /* 0x000fea0003800000 */
.L_x_40:
[----:B-----5:R-:W-:Y:S01]  /*3600*/  LOP3.LUT R7, R7, 0xff, RZ, 0xc0, !PT ;  /* 0x000000ff07077812 */ /* 0x020fe200078ec0ff */
[----:B------:R-:W-:Y:S01]  /*3610*/  BSSY B1, `(.L_x_42) ;  /* 0x000000b000017945 */ /* 0x000fe20003800000 */
[----:B------:R-:W-:Y:S02]  /*3620*/  ISETP.LT.OR P2, PT, R33, 0x2, !P0 ;  /* 0x000000022100780c */ /* 0x000fe40004741670 */
[----:B------:R-:W-:-:S05]  /*3630*/  F2FP.F16.E5M2.UNPACK_B R7, R7 ;  /* 0x00000007ff07723e */ /* 0x000fca00020004ff */
[----:B------:R-:W-:Y:S01]  /*3640*/  HADD2.F32 R30, -RZ, R7.H0_H0 ;  /* 0x20000007ff1e7230 */ /* 0x000fe20000004100 */
[----:B------:R-:W-:-:S04]  /*3650*/  PRMT R7, RZ, 0x7610, R7 ;  /* 0x00007610ff077816 */ /* 0x000fc80000000007 */
[----:B------:R-:W-:-:S04]  /*3660*/  FMUL R30, R30, R9 ;  /* 0x000000091e1e7220 */ /* 0x000fc80000400000 */
[----:B--2---:R-:W-:-:S05]  /*3670*/  FFMA R30, R147, R8, R30 ;  /* 0x00000008931e7223 */ /* 0x004fca000000001e */
[----:B------:R-:W-:-:S05]  /*3680*/  F2FP.SATFINITE.E5M2.F32.PACK_AB_MERGE_C R31, RZ, R30, RZ ;  /* 0x0000001eff1f723e */ /* 0x000fca00048060ff */
[----:B------:R1:W-:Y:S01]  /*3690*/  @!P4 STG.E.U8 desc[UR16][R16.64], R31 ;  /* 0x0000001f1000c986 */ /* 0x0003e2000c101110 */
[----:B------:R-:W-:Y:S05]  /*36a0*/  @P2 BRA `(.L_x_43) ;  /* 0x0000000000042947 */ /* 0x000fea0003800000 */
[----:B------:R2:W5:Y:S02]  /*36b0*/  LDG.E.U8 R7, desc[UR16][R28.64+0x1] ;  /* 0x000001101c077981 */ /* 0x000564000c1e1100 */
.L_x_43:
[----:B------:R-:W-:Y:S05]  /*36c0*/  BSYNC B1 ;  /* 0x0000000000017941 */ /* 0x000fea0003800000 */
.L_x_42:
[----:B-----5:R-:W-:Y:S01]  /*36d0*/  LOP3.LUT R7, R7, 0xff, RZ, 0xc0, !PT ;  /* 0x000000ff07077812 */ /* 0x020fe200078ec0ff */
[----:B------:R-:W-:Y:S01]  /*36e0*/  BSSY B1, `(.L_x_44) ;  /* 0x0000013000017945 */ /* 0x000fe20003800000 */
[----:B------:R-:W-:Y:S02]  /*36f0*/  IADD3 R37, P1, R35, 0x8, RZ ;  /* 0x0000000823257810 */ /* 0x000fe40007f3e0ff */
[----:B------:R-:W-:-:S03]  /*3700*/  F2FP.F16.E5M2.UNPACK_B R7, R7 ;  /* 0x00000007ff07723e */ /* 0x000fc600020004ff */
[----:B-1----:R-:W-:Y:S01]  /*3710*/  IMAD.X R31, RZ, RZ, R25, P1 ;  /* 0x000000ffff1f7224 */ /* 0x002fe200008e0619 */
[----:B------:R-:W-:Y:S01]  /*3720*/  ISETP.GE.AND P1, PT, R34, 0x9, PT ;  /* 0x000000092200780c */ /* 0x000fe20003f26270 */
[----:B------:R-:W-:Y:S02]  /*3730*/  HADD2.F32 R30, -RZ, R7.H0_H0 ;  /* 0x20000007ff1e7230 */ /* 0x000fe40000004100 */
[----:B------:R-:W-:Y:S01]  /*3740*/  IMAD R36, R31, UR6, RZ ;  /* 0x000000061f247c24 */ /* 0x000fe2000f8e02ff */
[----:B------:R-:W-:Y:S02]  /*3750*/  ISETP.LT.OR P5, PT, R33, 0x1, !P1 ;  /* 0x000000012100780c */ /* 0x000fe40004fa1670 */
[----:B------:R-:W-:Y:S01]  /*3760*/  FMUL R7, R30, R9 ;  /* 0x000000091e077220 */ /* 0x000fe20000400000 */
[----:B------:R-:W-:-:S04]  /*3770*/  IMAD.WIDE.U32 R30, R37, UR6, R26 ;  /* 0x00000006251e7c25 */ /* 0x000fc8000f8e001a */
[----:B------:R-:W-:Y:S01]  /*3780*/  FFMA R7, R142, R8, R7 ;  /* 0x000000088e077223 */ /* 0x000fe20000000007 */
[----:B------:R-:W-:Y:S01]  /*3790*/  IMAD R37, R37, UR7, R36 ;  /* 0x0000000725257c24 */ /* 0x000fe2000f8e0224 */
[----:B------:R-:W-:-:S03]  /*37a0*/  IADD3 R30, P4, R30, UR10, RZ ;  /* 0x0000000a1e1e7c10 */ /* 0x000fc6000ff9e0ff */
[----:B------:R-:W-:Y:S02]  /*37b0*/  F2FP.SATFINITE.E5M2.F32.PACK_AB_MERGE_C R39, RZ, R7, RZ ;  /* 0x00000007ff27723e */ /* 0x000fe400048060ff */
[----:B------:R-:W-:Y:S02]  /*37c0*/  IADD3.X R31, R31, UR11, R37, P4, !PT ;  /* 0x0000000b1f1f7c10 */ /* 0x000fe4000a7fe425 */
[----:B------:R-:W-:Y:S01]  /*37d0*/  PRMT R7, RZ, 0x7610, R7 ;  /* 0x00007610ff077816 */ /* 0x000fe20000000007 */
[----:B------:R1:W-:Y:S01]  /*37e0*/  @!P2 STG.E.U8 desc[UR16][R16.64+0x1], R39 ;  /* 0x000001271000a986 */ /* 0x0003e2000c101110 */
[----:B------:R-:W-:Y:S05]  /*37f0*/  @P5 BRA `(.L_x_45) ;  /* 0x0000000000045947 */ /* 0x000fea0003800000 */
[----:B------:R3:W5:Y:S02]  /*3800*/  LDG.E.U8 R7, desc[UR16][R30.64] ;  /* 0x000000101e077981 */ /* 0x000764000c1e1100 */
.L_x_45:
[----:B------:R-:W-:Y:S05]  /*3810*/  BSYNC B1 ;  /* 0x0000000000017941 */ /* 0x000fea0003800000 */
.L_x_44:
[----:B-----5:R-:W-:Y:S01]  /*3820*/  LOP3.LUT R7, R7, 0xff, RZ, 0xc0, !PT ;  /* 0x000000ff07077812 */ /* 0x020fe200078ec0ff */
[----:B------:R-:W-:Y:S01]  /*3830*/  BSSY B1, `(.L_x_46) ;  /* 0x000000b000017945 */ /* 0x000fe20003800000 */
[----:B------:R-:W-:Y:S02]  /*3840*/  ISETP.LT.OR P2, PT, R33, 0x2, !P1 ;  /* 0x000000022100780c */ /* 0x000fe40004f41670 */
[----:B------:R-:W-:-:S05]  /*3850*/  F2FP.F16.E5M2.UNPACK_B R7, R7 ;  /* 0x00000007ff07723e */ /* 0x000fca00020004ff */
[----:B------:R-:W-:Y:S01]  /*3860*/  HADD2.F32 R36, -RZ, R7.H0_H0 ;  /* 0x20000007ff247230 */ /* 0x000fe20000004100 */
[----:B------:R-:W-:-:S04]  /*3870*/  PRMT R7, RZ, 0x7610, R7 ;  /* 0x00007610ff077816 */ /* 0x000fc80000000007 */
[----:B------:R-:W-:-:S04]  /*3880*/  FMUL R36, R36, R9 ;  /* 0x0000000924247220 */ /* 0x000fc80000400000 */
[----:B------:R-:W-:-:S05]  /*3890*/  FFMA R36, R145, R8, R36 ;  /* 0x0000000891247223 */ /* 0x000fca0000000024 */
[----:B------:R-:W-:-:S05]  /*38a0*/  F2FP.SATFINITE.E5M2.F32.PACK_AB_MERGE_C R37, RZ, R36, RZ ;  /* 0x00000024ff25723e */ /* 0x000fca00048060ff */
[----:B------:R4:W-:Y:S01]  /*38b0*/  @!P5 STG.E.U8 desc[UR16][R14.64], R37 ;  /* 0x000000250e00d986 */ /* 0x0009e2000c101110 */
[----:B------:R-:W-:Y:S05]  /*38c0*/  @P2 BRA `(.L_x_47) ;  /* 0x0000000000042947 */ /* 0x000fea0003800000 */
[----:B------:R0:W5:Y:S02]  /*38d0*/  LDG.E.U8 R7, desc[UR16][R30.64+0x1] ;  /* 0x000001101e077981 */ /* 0x000164000c1e1100 */
.L_x_47:
[----:B------:R-:W-:Y:S05]  /*38e0*/  BSYNC B1 ;  /* 0x0000000000017941 */ /* 0x000fea0003800000 */
.L_x_46:
[----:B-----5:R-:W-:Y:S01]  /*38f0*/  LOP3.LUT R7, R7, 0xff, RZ, 0xc0, !PT ;  /* 0x000000ff07077812 */ /* 0x020fe200078ec0ff */
[----:B------:R-:W-:Y:S01]  /*3900*/  BSSY B1, `(.L_x_48) ;  /* 0x000000b000017945 */ /* 0x000fe20003800000 */
[----:B------:R-:W-:Y:S02]  /*3910*/  ISETP.LT.OR P4, PT, R33, 0x9, !P0 ;  /* 0x000000092100780c */ /* 0x000fe40004781670 */
[----:B------:R-:W-:-:S05]  /*3920*/  F2FP.F16.E5M2.UNPACK_B R7, R7 ;  /* 0x00000007ff07723e */ /* 0x000fca00020004ff */
[----:B------:R-:W-:-:S05]  /*3930*/  HADD2.F32 R36, -RZ, R7.H0_H0 ;  /* 0x20000007ff247230 */ /* 0x000fca0000004100 */
[----:B------:R-:W-:-:S04]  /*3940*/  FMUL R7, R36, R9 ;  /* 0x0000000924077220 */ /* 0x000fc80000400000 */
[----:B------:R-:W-:-:S05]  /*3950*/  FFMA R7, R140, R8, R7 ;  /* 0x000000088c077223 */ /* 0x000fca0000000007 */
[----:B----4-:R-:W-:Y:S02]  /*3960*/  F2FP.SATFINITE.E5M2.F32.PACK_AB_MERGE_C R37, RZ, R7, RZ ;  /* 0x00000007ff25723e */ /* 0x010fe400048060ff */
[----:B------:R-:W-:-:S03]  /*3970*/  PRMT R7, RZ, 0x7610, R7 ;  /* 0x00007610ff077816 */ /* 0x000fc60000000007 */
[----:B------:R4:W-:Y:S01]  /*3980*/  @!P2 STG.E.U8 desc[UR16][R14.64+0x1], R37 ;  /* 0x000001250e00a986 */ /* 0x0009e2000c101110 */
[----:B------:R-:W-:Y:S05]  /*3990*/  @P4 BRA `(.L_x_49) ;  /* 0x0000000000044947 */ /* 0x000fea0003800000 */
[----:B------:R0:W5:Y:S02]  /*39a0*/  LDG.E.U8 R7, desc[UR16][R28.64+0x8] ;  /* 0x000008101c077981 */ /* 0x000164000c1e1100 */
.L_x_49:
[----:B------:R-:W-:Y:S05]  /*39b0*/  BSYNC B1 ;  /* 0x0000000000017941 */ /* 0x000fea0003800000 */
.L_x_48:
        /* <DEDUP_REMOVED lines=8> */
[----:B----4-:R-:W-:-:S05]  /*3a40*/  F2FP.SATFINITE.E5M2.F32.PACK_AB_MERGE_C R37, RZ, R36, RZ ;  /* 0x00000024ff25723e */ /* 0x010fca00048060ff */
[----:B------:R4:W-:Y:S01]  /*3a50*/  @!P4 STG.E.U8 desc[UR16][R16.64+0x8], R37 ;  /* 0x000008251000c986 */ /* 0x0009e2000c101110 */
[----:B------:R-:W-:Y:S05]  /*3a60*/  @P2 BRA `(.L_x_51) ;  /* 0x0000000000042947 */ /* 0x000fea0003800000 */
[----:B------:R0:W5:Y:S02]  /*3a70*/  LDG.E.U8 R7, desc[UR16][R28.64+0x9] ;  /* 0x000009101c077981 */ /* 0x000164000c1e1100 */
.L_x_51:
[----:B------:R-:W-:Y:S05]  /*3a80*/  BSYNC B1 ;  /* 0x0000000000017941 */ /* 0x000fea0003800000 */
.L_x_50:
        /* <DEDUP_REMOVED lines=12> */
.L_x_53:
[----:B------:R-:W-:Y:S05]  /*3b50*/  BSYNC B1 ;  /* 0x0000000000017941 */ /* 0x000fea0003800000 */
.L_x_52:
        /* <DEDUP_REMOVED lines=12> */
.L_x_55:
[----:B------:R-:W-:Y:S05]  /*3c20*/  BSYNC B1 ;  /* 0x0000000000017941 */ /* 0x000fea0003800000 */
.L_x_54:
        /* <DEDUP_REMOVED lines=12> */
.L_x_57:
[----:B------:R-:W-:Y:S05]  /*3cf0*/  BSYNC B1 ;  /* 0x0000000000017941 */ /* 0x000fea0003800000 */
.L_x_56:
        /* <DEDUP_REMOVED lines=12> */
.L_x_59:
[----:B------:R-:W-:Y:S05]  /*3dc0*/  BSYNC B1 ;  /* 0x0000000000017941 */ /* 0x000fea0003800000 */
.L_x_58:
        /* <DEDUP_REMOVED lines=12> */
.L_x_61:
[----:B------:R-:W-:Y:S05]  /*3e90*/  BSYNC B1 ;  /* 0x0000000000017941 */ /* 0x000fea0003800000 */
.L_x_60:
        /* <DEDUP_REMOVED lines=12> */
.L_x_63:
[----:B------:R-:W-:Y:S05]  /*3f60*/  BSYNC B1 ;  /* 0x0000000000017941 */ /* 0x000fea0003800000 */
.L_x_62:
        /* <DEDUP_REMOVED lines=12> */
.L_x_65:
[----:B------:R-:W-:Y:S05]  /*4030*/  BSYNC B1 ;  /* 0x0000000000017941 */ /* 0x000fea0003800000 */
.L_x_64:
        /* <DEDUP_REMOVED lines=12> */
.L_x_67:
[----:B------:R-:W-:Y:S05]  /*4100*/  BSYNC B1 ;  /* 0x0000000000017941 */ /* 0x000fea0003800000 */
.L_x_66:
        /* <DEDUP_REMOVED lines=12> */
.L_x_69:
[----:B------:R-:W-:Y:S05]  /*41d0*/  BSYNC B1 ;  /* 0x0000000000017941 */ /* 0x000fea0003800000 */
.L_x_68:
        /* <DEDUP_REMOVED lines=12> */
.L_x_71:
[----:B------:R-:W-:Y:S05]  /*42a0*/  BSYNC B1 ;  /* 0x0000000000017941 */ /* 0x000fea0003800000 */
.L_x_70:
        /* <DEDUP_REMOVED lines=12> */
.L_x_73:
[----:B------:R-:W-:Y:S05]  /*4370*/  BSYNC B1 ;  /* 0x0000000000017941 */ /* 0x000fea0003800000 */
.L_x_72:
        /* <DEDUP_REMOVED lines=12> */
.L_x_75:
[----:B------:R-:W-:Y:S05]  /*4440*/  BSYNC B1 ;  /* 0x0000000000017941 */ /* 0x000fea0003800000 */
.L_x_74:
        /* <DEDUP_REMOVED lines=12> */
.L_x_77:
[----:B------:R-:W-:Y:S05]  /*4510*/  BSYNC B1 ;  /* 0x0000000000017941 */ /* 0x000fea0003800000 */
.L_x_76:
        /* <DEDUP_REMOVED lines=12> */
.L_x_79:
[----:B------:R-:W-:Y:S05]  /*45e0*/  BSYNC B1 ;  /* 0x0000000000017941 */ /* 0x000fea0003800000 */
.L_x_78:
        /* <DEDUP_REMOVED lines=12> */
.L_x_81:
[----:B------:R-:W-:Y:S05]  /*46b0*/  BSYNC B1 ;  /* 0x0000000000017941 */ /* 0x000fea0003800000 */
.L_x_80:
        /* <DEDUP_REMOVED lines=12> */
.L_x_83:
[----:B------:R-:W-:Y:S05]  /*4780*/  BSYNC B1 ;  /* 0x0000000000017941 */ /* 0x000fea0003800000 */
.L_x_82:
        /* <DEDUP_REMOVED lines=12> */
.L_x_85:
[----:B------:R-:W-:Y:S05]  /*4850*/  BSYNC B1 ;  /* 0x0000000000017941 */ /* 0x000fea0003800000 */
.L_x_84:
        /* <DEDUP_REMOVED lines=12> */
.L_x_87:
[----:B------:R-:W-:Y:S05]  /*4920*/  BSYNC B1 ;  /* 0x0000000000017941 */ /* 0x000fea0003800000 */
.L_x_86:
        /* <DEDUP_REMOVED lines=12> */
.L_x_89:
[----:B------:R-:W-:Y:S05]  /*49f0*/  BSYNC B1 ;  /* 0x0000000000017941 */ /* 0x000fea0003800000 */
.L_x_88:
        /* <DEDUP_REMOVED lines=12> */
.L_x_91:
[----:B------:R-:W-:Y:S05]  /*4ac0*/  BSYNC B1 ;  /* 0x0000000000017941 */ /* 0x000fea0003800000 */
.L_x_90:
        /* <DEDUP_REMOVED lines=12> */
.L_x_93:
[----:B------:R-:W-:Y:S05]  /*4b90*/  BSYNC B1 ;  /* 0x0000000000017941 */ /* 0x000fea0003800000 */
.L_x_92:
        /* <DEDUP_REMOVED lines=12> */
.L_x_95:
[----:B------:R-:W-:Y:S05]  /*4c60*/  BSYNC B1 ;  /* 0x0000000000017941 */ /* 0x000fea0003800000 */
.L_x_94:
        /* <DEDUP_REMOVED lines=12> */
.L_x_97:
[----:B------:R-:W-:Y:S05]  /*4d30*/  BSYNC B1 ;  /* 0x0000000000017941 */ /* 0x000fea0003800000 */
.L_x_96:
        /* <DEDUP_REMOVED lines=12> */
.L_x_99:
[----:B------:R-:W-:Y:S05]  /*4e00*/  BSYNC B1 ;  /* 0x0000000000017941 */ /* 0x000fea0003800000 */
.L_x_98:
[----:B-----5:R-:W-:Y:S01]  /*4e10*/  LOP3.LUT R7, R7, 0xff, RZ, 0xc0, !PT ;  /* 0x000000ff07077812 */ /* 0x020fe200078ec0ff */
[----:B------:R-:W-:Y:S01]  /*4e20*/  BSSY B1, `(.L_x_100) ;  /* 0x000000b000017945 */ /* 0x000fe20003800000 */
[----:B------:R-:W-:Y:S02]  /*4e30*/  ISETP.LT.OR P2, PT, R33, 0x39, !P1 ;  /* 0x000000392100780c */ /* 0x000fe40004f41670 */
[----:B------:R-:W-:-:S05]  /*4e40*/  F2FP.F16.E5M2.UNPACK_B R7, R7 ;  /* 0x00000007ff07723e */ /* 0x000fca00020004ff */
[----:B0-2---:R-:W-:-:S05]  /*4e50*/  HADD2.F32 R28, -RZ, R7.H0_H0 ;  /* 0x20000007ff1c7230 */ /* 0x005fca0000004100 */
[----:B------:R-:W-:-:S04]  /*4e60*/  FMUL R7, R28, R9 ;  /* 0x000000091c077220 */ /* 0x000fc80000400000 */
[----:B------:R-:W-:-:S05]  /*4e70*/  FFMA R7, R114, R8, R7 ;  /* 0x0000000872077223 */ /* 0x000fca0000000007 */
[----:B------:R-:W-:Y:S02]  /*4e80*/  F2FP.SATFINITE.E5M2.F32.PACK_AB_MERGE_C R29, RZ, R7, RZ ;  /* 0x00000007ff1d723e */ /* 0x000fe400048060ff */
[----:B------:R-:W-:-:S03]  /*4e90*/  PRMT R7, RZ, 0x7610, R7 ;  /* 0x00007610ff077816 */ /* 0x000fc60000000007 */
[----:B------:R0:W-:Y:S01]  /*4ea0*/  @!P0 STG.E.U8 desc[UR16][R16.64+0x39], R29 ;  /* 0x0000391d10008986 */ /* 0x0001e2000c101110 */
[----:B------:R-:W-:Y:S05]  /*4eb0*/  @P2 BRA `(.L_x_101) ;  /* 0x0000000000042947 */ /* 0x000fea0003800000 */
[----:B------:R2:W5:Y:S02]  /*4ec0*/  LDG.E.U8 R7, desc[UR16][R30.64+0x38] ;  /* 0x000038101e077981 */ /* 0x000564000c1e1100 */
.L_x_101:
[----:B------:R-:W-:Y:S05]  /*4ed0*/  BSYNC B1 ;  /* 0x0000000000017941 */ /* 0x000fea0003800000 */
.L_x_100:
[----:B-----5:R-:W-:Y:S01]  /*4ee0*/  LOP3.LUT R7, R7, 0xff, RZ, 0xc0, !PT ;  /* 0x000000ff07077812 */ /* 0x020fe200078ec0ff */
[----:B------:R-:W-:Y:S01]  /*4ef0*/  BSSY B1, `(.L_x_102) ;  /* 0x000000b000017945 */ /* 0x000fe20003800000 */
[----:B------:R-:W-:Y:S02]  /*4f00*/  ISETP.LT.OR P1, PT, R33, 0x3a, !P1 ;  /* 0x0000003a2100780c */ /* 0x000fe40004f21670 */
[----:B------:R-:W-:-:S05]  /*4f10*/  F2FP.F16.E5M2.UNPACK_B R7, R7 ;  /* 0x00000007ff07723e */ /* 0x000fca00020004ff */
[----:B01--4-:R-:W-:Y:S01]  /*4f20*/  HADD2.F32 R16, -RZ, R7.H0_H0 ;  /* 0x20000007ff107230 */ /* 0x013fe20000004100 */
[----:B------:R-:W-:-:S04]  /*4f30*/  PRMT R7, RZ, 0x7610, R7 ;  /* 0x00007610ff077816 */ /* 0x000fc80000000007 */
[----:B------:R-:W-:-:S04]  /*4f40*/  FMUL R16, R16, R9 ;  /* 0x0000000910107220 */ /* 0x000fc80000400000 */
[----:B------:R-:W-:-:S05]  /*4f50*/  FFMA R16, R117, R8, R16 ;  /* 0x0000000875107223 */ /* 0x000fca0000000010 */
[----:B------:R-:W-:-:S05]  /*4f60*/  F2FP.SATFINITE.E5M2.F32.PACK_AB_MERGE_C R17, RZ, R16, RZ ;  /* 0x00000010ff11723e */ /* 0x000fca00048060ff */
[----:B------:R0:W-:Y:S01]  /*4f70*/  @!P2 STG.E.U8 desc[UR16][R14.64+0x38], R17 ;  /* 0x000038110e00a986 */ /* 0x0001e2000c101110 */
[----:B------:R-:W-:Y:S05]  /*4f80*/  @P1 BRA `(.L_x_103) ;  /* 0x0000000000041947 */ /* 0x000fea0003800000 */
[----:B------:R1:W5:Y:S02]  /*4f90*/  LDG.E.U8 R7, desc[UR16][R30.64+0x39] ;  /* 0x000039101e077981 */ /* 0x000364000c1e1100 */
.L_x_103:
[----:B------:R-:W-:Y:S05]  /*4fa0*/  BSYNC B1 ;  /* 0x0000000000017941 */ /* 0x000fea0003800000 */
.L_x_102:
[----:B-----5:R-:W-:Y:S01]  /*4fb0*/  LOP3.LUT R7, R7, 0xff, RZ, 0xc0, !PT ;  /* 0x000000ff07077812 */ /* 0x020fe200078ec0ff */
[----:B------:R-:W-:Y:S01]  /*4fc0*/  BSSY B1, `(.L_x_104) ;  /* 0x0000013000017945 */ /* 0x000fe20003800000 */
[----:B------:R-:W-:Y:S02]  /*4fd0*/  IADD3 R29, P0, R35, 0x80, RZ ;  /* 0x00000080231d7810 */ /* 0x000fe40007f1e0ff */
[----:B------:R-:W-:-:S03]  /*4fe0*/  F2FP.F16.E5M2.UNPACK_B R7, R7 ;  /* 0x00000007ff07723e */ /* 0x000fc600020004ff */
[----:B0-----:R-:W-:Y:S01]  /*4ff0*/  IMAD.X R17, RZ, RZ, R25, P0 ;  /* 0x000000ffff117224 */ /* 0x001fe200000e0619 */
        /* <DEDUP_REMOVED lines=9> */
[----:B-123--:R-:W-:Y:S02]  /*5090*/  F2FP.SATFINITE.E5M2.F32.PACK_AB_MERGE_C R31, RZ, R7, RZ ;  /* 0x00000007ff1f723e */ /* 0x00efe400048060ff */
[----:B------:R-:W-:Y:S02]  /*50a0*/  IADD3.X R17, R17, UR11, R29, P2, !PT ;  /* 0x0000000b11117c10 */ /* 0x000fe400097fe41d */
[----:B------:R-:W-:Y:S01]  /*50b0*/  PRMT R7, RZ, 0x7610, R7 ;  /* 0x00007610ff077816 */ /* 0x000fe20000000007 */
[----:B------:R0:W-:Y:S01]  /*50c0*/  @!P1 STG.E.U8 desc[UR16][R14.64+0x39], R31 ;  /* 0x0000391f0e009986 */ /* 0x0001e2000c101110 */
[----:B------:R-:W-:Y:S05]  /*50d0*/  @P4 BRA `(.L_x_105) ;  /* 0x0000000000044947 */ /* 0x000fea0003800000 */
[----:B------:R1:W5:Y:S02]  /*50e0*/  LDG.E.U8 R7, desc[UR16][R16.64] ;  /* 0x0000001010077981 */ /* 0x000364000c1e1100 */
.L_x_105:
[----:B------:R-:W-:Y:S05]  /*50f0*/  BSYNC B1 ;  /* 0x0000000000017941 */ /* 0x000fea0003800000 */
.L_x_104:
[----:B-----5:R-:W-:Y:S01]  /*5100*/  LOP3.LUT R7, R7, 0xff, RZ, 0xc0, !PT ;  /* 0x000000ff07077812 */ /* 0x020fe200078ec0ff */
[----:B------:R-:W-:Y:S01]  /*5110*/  BSSY B1, `(.L_x_106) ;  /* 0x000000b000017945 */ /* 0x000fe20003800000 */
[----:B------:R-:W-:Y:S02]  /*5120*/  ISETP.LT.OR P2, PT, R33, 0x2, !P0 ;  /* 0x000000022100780c */ /* 0x000fe40004741670 */
[----:B------:R-:W-:-:S05]  /*5130*/  F2FP.F16.E5M2.UNPACK_B R7, R7 ;  /* 0x00000007ff07723e */ /* 0x000fca00020004ff */
[----:B0-----:R-:W-:Y:S01]  /*5140*/  HADD2.F32 R14, -RZ, R7.H0_H0 ;  /* 0x20000007ff0e7230 */ /* 0x001fe20000004100 */
[----:B------:R-:W-:-:S04]  /*5150*/  PRMT R7, RZ, 0x7610, R7 ;  /* 0x00007610ff077816 */ /* 0x000fc80000000007 */
[----:B------:R-:W-:-:S04]  /*5160*/  FMUL R14, R14, R9 ;  /* 0x000000090e0e7220 */ /* 0x000fc80000400000 */
[----:B------:R-:W-:-:S05]  /*5170*/  FFMA R14, R115, R8, R14 ;  /* 0x00000008730e7223 */ /* 0x000fca000000000e */
[----:B------:R-:W-:-:S05]  /*5180*/  F2FP.SATFINITE.E5M2.F32.PACK_AB_MERGE_C R15, RZ, R14, RZ ;  /* 0x0000000eff0f723e */ /* 0x000fca00048060ff */
[----:B------:R0:W-:Y:S01]  /*5190*/  @!P4 STG.E.U8 desc[UR16][R12.64], R15 ;  /* 0x0000000f0c00c986 */ /* 0x0001e2000c101110 */
[----:B------:R-:W-:Y:S05]  /*51a0*/  @P2 BRA `(.L_x_107) ;  /* 0x0000000000042947 */ /* 0x000fea0003800000 */
[----:B------:R2:W5:Y:S02]  /*51b0*/  LDG.E.U8 R7, desc[UR16][R16.64+0x1] ;  /* 0x0000011010077981 */ /* 0x000564000c1e1100 */
.L_x_107:
[----:B------:R-:W-:Y:S05]  /*51c0*/  BSYNC B1 ;  /* 0x0000000000017941 */ /* 0x000fea0003800000 */
.L_x_106:
[----:B-----5:R-:W-:Y:S01]  /*51d0*/  LOP3.LUT R7, R7, 0xff, RZ, 0xc0, !PT ;  /* 0x000000ff07077812 */ /* 0x020fe200078ec0ff */
[----:B------:R-:W-:Y:S01]  /*51e0*/  BSSY B1, `(.L_x_108) ;  /* 0x0000013000017945 */ /* 0x000fe20003800000 */
[----:B------:R-:W-:Y:S02]  /*51f0*/  IADD3 R35, P1, R35, 0x88, RZ ;  /* 0x0000008823237810 */ /* 0x000fe40007f3e0ff */
[----:B------:R-:W-:-:S03]  /*5200*/  F2FP.F16.E5M2.UNPACK_B R7, R7 ;  /* 0x00000007ff07723e */ /* 0x000fc600020004ff */
[----:B------:R-:W-:Y:S01]  /*5210*/  IMAD.X R24, RZ, RZ, R25, P1 ;  /* 0x000000ffff187224 */ /* 0x000fe200008e0619 */
[----:B------:R-:W-:Y:S01]  /*5220*/  ISETP.GE.AND P1, PT, R34, 0x89, PT ;  /* 0x000000892200780c */ /* 0x000fe20003f26270 */
[----:B------:R-:W-:Y:S02]  /*5230*/  HADD2.F32 R14, -RZ, R7.H0_H0 ;  /* 0x20000007ff0e7230 */ /* 0x000fe40000004100 */
[----:B------:R-:W-:Y:S01]  /*5240*/  IMAD R24, R24, UR6, RZ ;  /* 0x0000000618187c24 */ /* 0x000fe2000f8e02ff */
[----:B------:R-:W-:Y:S01]  /*5250*/  ISETP.LT.OR P5, PT, R33, 0x1, !P1 ;  /* 0x000000012100780c */ /* 0x000fe20004fa1670 */
[----:B------:R-:W-:-:S04]  /*5260*/  IMAD.WIDE.U32 R26, R35, UR6, R26 ;  /* 0x00000006231a7c25 */ /* 0x000fc8000f8e001a */
[----:B------:R-:W-:Y:S01]  /*5270*/  FMUL R7, R14, R9 ;  /* 0x000000090e077220 */ /* 0x000fe20000400000 */
[----:B------:R-:W-:-:S03]  /*5280*/  IMAD R35, R35, UR7, R24 ;  /* 0x0000000723237c24 */ /* 0x000fc6000f8e0218 */
[----:B------:R-:W-:Y:S01]  /*5290*/  FFMA R7, R110, R8, R7 ;  /* 0x000000086e077223 */ /* 0x000fe20000000007 */
[----:B------:R-:W-:-:S04]  /*52a0*/  IADD3 R14, P4, R26, UR10, RZ ;  /* 0x0000000a1a0e7c10 */ /* 0x000fc8000ff9e0ff */
[----:B------:R-:W-:Y:S02]  /*52b0*/  F2FP.SATFINITE.E5M2.F32.PACK_AB_MERGE_C R25, RZ, R7, RZ ;  /* 0x00000007ff19723e */ /* 0x000fe400048060ff */
[----:B0-----:R-:W-:Y:S02]  /*52c0*/  IADD3.X R15, R27, UR11, R35, P4, !PT ;  /* 0x0000000b1b0f7c10 */ /* 0x001fe4000a7fe423 */
[----:B------:R-:W-:Y:S01]  /*52d0*/  PRMT R7, RZ, 0x7610, R7 ;  /* 0x00007610ff077816 */ /* 0x000fe20000000007 */
[----:B------:R0:W-:Y:S01]  /*52e0*/  @!P2 STG.E.U8 desc[UR16][R12.64+0x1], R25 ;  /* 0x000001190c00a986 */ /* 0x0001e2000c101110 */
[----:B------:R-:W-:Y:S05]  /*52f0*/  @P5 BRA `(.L_x_109) ;  /* 0x0000000000045947 */ /* 0x000fea0003800000 */
[----:B------:R3:W5:Y:S02]  /*5300*/  LDG.E.U8 R7, desc[UR16][R14.64] ;  /* 0x000000100e077981 */ /* 0x000764000c1e1100 */
.L_x_109:
[----:B------:R-:W-:Y:S05]  /*5310*/  BSYNC B1 ;  /* 0x0000000000017941 */ /* 0x000fea0003800000 */
.L_x_108:
        /* <DEDUP_REMOVED lines=8> */
[----:B0-----:R-:W-:-:S05]  /*53a0*/  F2FP.SATFINITE.E5M2.F32.PACK_AB_MERGE_C R25, RZ, R24, RZ ;  /* 0x00000018ff19723e */ /* 0x001fca00048060ff */
[----:B------:R0:W-:Y:S01]  /*53b0*/  @!P5 STG.E.U8 desc[UR16][R10.64], R25 ;  /* 0x000000190a00d986 */ /* 0x0001e2000c101110 */
[----:B------:R-:W-:Y:S05]  /*53c0*/  @P2 BRA `(.L_x_111) ;  /* 0x0000000000042947 */ /* 0x000fea0003800000 */
[----:B------:R4:W5:Y:S02]  /*53d0*/  LDG.E.U8 R7, desc[UR16][R14.64+0x1] ;  /* 0x000001100e077981 */ /* 0x000964000c1e1100 */
.L_x_111:
[----:B------:R-:W-:Y:S05]  /*53e0*/  BSYNC B1 ;  /* 0x0000000000017941 */ /* 0x000fea0003800000 */
.L_x_110:
[----:B-----5:R-:W-:Y:S01]  /*53f0*/  LOP3.LUT R7, R7, 0xff, RZ, 0xc0, !PT ;  /* 0x000000ff07077812 */ /* 0x020fe200078ec0ff */
[----:B------:R-:W-:Y:S01]  /*5400*/  BSSY B1, `(.L_x_112) ;  /* 0x000000b000017945 */ /* 0x000fe20003800000 */
[----:B------:R-:W-:Y:S02]  /*5410*/  ISETP.LT.OR P4, PT, R33, 0x9, !P0 ;  /* 0x000000092100780c */ /* 0x000fe40004781670 */
[----:B------:R-:W-:-:S05]  /*5420*/  F2FP.F16.E5M2.UNPACK_B R7, R7 ;  /* 0x00000007ff07723e */ /* 0x000fca00020004ff */
[----:B------:R-:W-:-:S05]  /*5430*/  HADD2.F32 R24, -RZ, R7.H0_H0 ;  /* 0x20000007ff187230 */ /* 0x000fca0000004100 */
[----:B------:R-:W-:-:S04]  /*5440*/  FMUL R7, R24, R9 ;  /* 0x0000000918077220 */ /* 0x000fc80000400000 */
[----:B------:R-:W-:-:S05]  /*5450*/  FFMA R7, R108, R8, R7 ;  /* 0x000000086c077223 */ /* 0x000fca0000000007 */
[----:B0-----:R-:W-:Y:S02]  /*5460*/  F2FP.SATFINITE.E5M2.F32.PACK_AB_MERGE_C R25, RZ, R7, RZ ;  /* 0x00000007ff19723e */ /* 0x001fe400048060ff */
[----:B------:R-:W-:-:S03]  /*5470*/  PRMT R7, RZ, 0x7610, R7 ;  /* 0x00007610ff077816 */ /* 0x000fc60000000007 */
[----:B------:R0:W-:Y:S01]  /*5480*/  @!P2 STG.E.U8 desc[UR16][R10.64+0x1], R25 ;  /* 0x000001190a00a986 */ /* 0x0001e2000c101110 */
[----:B------:R-:W-:Y:S05]  /*5490*/  @P4 BRA `(.L_x_113) ;  /* 0x0000000000044947 */ /* 0x000fea0003800000 */
[----:B------:R0:W5:Y:S02]  /*54a0*/  LDG.E.U8 R7, desc[UR16][R16.64+0x8] ;  /* 0x0000081010077981 */ /* 0x000164000c1e1100 */
.L_x_113:
[----:B------:R-:W-:Y:S05]  /*54b0*/  BSYNC B1 ;  /* 0x0000000000017941 */ /* 0x000fea0003800000 */
.L_x_112:
        /* <DEDUP_REMOVED lines=12> */
.L_x_115:
[----:B------:R-:W-:Y:S05]  /*5580*/  BSYNC B1 ;  /* 0x0000000000017941 */ /* 0x000fea0003800000 */
.L_x_114:
        /* <DEDUP_REMOVED lines=12> */
.L_x_117:
[----:B------:R-:W-:Y:S05]  /*5650*/  BSYNC B1 ;  /* 0x0000000000017941 */ /* 0x000fea0003800000 */
.L_x_116:
        /* <DEDUP_REMOVED lines=12> */
.L_x_119:
[----:B------:R-:W-:Y:S05]  /*5720*/  BSYNC B1 ;  /* 0x0000000000017941 */ /* 0x000fea0003800000 */
.L_x_118:
        /* <DEDUP_REMOVED lines=12> */
.L_x_121:
[----:B------:R-:W-:Y:S05]  /*57f0*/  BSYNC B1 ;  /* 0x0000000000017941 */ /* 0x000fea0003800000 */
.L_x_120:
        /* <DEDUP_REMOVED lines=12> */
.L_x_123:
[----:B------:R-:W-:Y:S05]  /*58c0*/  BSYNC B1 ;  /* 0x0000000000017941 */ /* 0x000fea0003800000 */
.L_x_122:
        /* <DEDUP_REMOVED lines=12> */
.L_x_125:
[----:B------:R-:W-:Y:S05]  /*5990*/  BSYNC B1 ;  /* 0x0000000000017941 */ /* 0x000fea0003800000 */
.L_x_124:
        /* <DEDUP_REMOVED lines=12> */
.L_x_127:
[----:B------:R-:W-:Y:S05]  /*5a60*/  BSYNC B1 ;  /* 0x0000000000017941 */ /* 0x000fea0003800000 */
.L_x_126:
        /* <DEDUP_REMOVED lines=12> */
.L_x_129:
[----:B------:R-:W-:Y:S05]  /*5b30*/  BSYNC B1 ;  /* 0x0000000000017941 */ /* 0x000fea0003800000 */
.L_x_128:
        /* <DEDUP_REMOVED lines=12> */
.L_x_131:
[----:B------:R-:W-:Y:S05]  /*5c00*/  BSYNC B1 ;  /* 0x0000000000017941 */ /* 0x000fea0003800000 */
.L_x_130:
        /* <DEDUP_REMOVED lines=12> */
.L_x_133:
[----:B------:R-:W-:Y:S05]  /*5cd0*/  BSYNC B1 ;  /* 0x0000000000017941 */ /* 0x000fea0003800000 */
.L_x_132:
        /* <DEDUP_REMOVED lines=12> */
.L_x_135:
[----:B------:R-:W-:Y:S05]  /*5da0*/  BSYNC B1 ;  /* 0x0000000000017941 */ /* 0x000fea0003800000 */
.L_x_134:
        /* <DEDUP_REMOVED lines=12> */
.L_x_137:
[----:B------:R-:W-:Y:S05]  /*5e70*/  BSYNC B1 ;  /* 0x0000000000017941 */ /* 0x000fea0003800000 */
.L_x_136:
        /* <DEDUP_REMOVED lines=12> */
.L_x_139:
[----:B------:R-:W-:Y:S05]  /*5f40*/  BSYNC B1 ;  /* 0x0000000000017941 */ /* 0x000fea0003800000 */
.L_x_138:
        /* <DEDUP_REMOVED lines=12> */
.L_x_141:
[----:B------:R-:W-:Y:S05]  /*6010*/  BSYNC B1 ;  /* 0x0000000000017941 */ /* 0x000fea0003800000 */
.L_x_140:
        /* <DEDUP_REMOVED lines=12> */
.L_x_143:
[----:B------:R-:W-:Y:S05]  /*60e0*/  BSYNC B1 ;  /* 0x0000000000017941 */ /* 0x000fea0003800000 */
.L_x_142:
        /* <DEDUP_REMOVED lines=12> */
.L_x_145:
[----:B------:R-:W-:Y:S05]  /*61b0*/  BSYNC B1 ;  /* 0x0000000000017941 */ /* 0x000fea0003800000 */
.L_x_144:
        /* <DEDUP_REMOVED lines=12> */
.L_x_147:
[----:B------:R-:W-:Y:S05]  /*6280*/  BSYNC B1 ;  /* 0x0000000000017941 */ /* 0x000fea0003800000 */
.L_x_146:
        /* <DEDUP_REMOVED lines=12> */
.L_x_149:
[----:B------:R-:W-:Y:S05]  /*6350*/  BSYNC B1 ;  /* 0x0000000000017941 */ /* 0x000fea0003800000 */
.L_x_148:
        /* <DEDUP_REMOVED lines=12> */
.L_x_151:
[----:B------:R-:W-:Y:S05]  /*6420*/  BSYNC B1 ;  /* 0x0000000000017941 */ /* 0x000fea0003800000 */
.L_x_150:
        /* <DEDUP_REMOVED lines=12> */
.L_x_153:
[----:B------:R-:W-:Y:S05]  /*64f0*/  BSYNC B1 ;  /* 0x0000000000017941 */ /* 0x000fea0003800000 */
.L_x_152:
        /* <DEDUP_REMOVED lines=12> */
.L_x_155:
[----:B------:R-:W-:Y:S05]  /*65c0*/  BSYNC B1 ;  /* 0x0000000000017941 */ /* 0x000fea0003800000 */
.L_x_154:
        /* <DEDUP_REMOVED lines=12> */
.L_x_157:
[----:B------:R-:W-:Y:S05]  /*6690*/  BSYNC B1 ;  /* 0x0000000000017941 */ /* 0x000fea0003800000 */
.L_x_156:
        /* <DEDUP_REMOVED lines=12> */
.L_x_159:
[----:B------:R-:W-:Y:S05]  /*6760*/  BSYNC B1 ;  /* 0x0000000000017941 */ /* 0x000fea0003800000 */
.L_x_158:
        /* <DEDUP_REMOVED lines=12> */
.L_x_161:
[----:B------:R-:W-:Y:S05]  /*6830*/  BSYNC B1 ;  /* 0x0000000000017941 */ /* 0x000fea0003800000 */
.L_x_160:
        /* <DEDUP_REMOVED lines=12> */
.L_x_163:
[----:B------:R-:W-:Y:S05]  /*6900*/  BSYNC B1 ;  /* 0x0000000000017941 */ /* 0x000fea0003800000 */
.L_x_162:
[----:B-----5:R-:W-:Y:S01]  /*6910*/  LOP3.LUT R7, R7, 0xff, RZ, 0xc0, !PT ;  /* 0x000000ff07077812 */ /* 0x020fe200078ec0ff */
[----:B------:R-:W-:Y:S01]  /*6920*/  BSSY B1, `(.L_x_164) ;  /* 0x000000b000017945 */ /* 0x000fe20003800000 */
[----:B------:R-:W-:Y:S02]  /*6930*/  ISETP.LT.OR P2, PT, R33, 0x39, !P1 ;  /* 0x000000392100780c */ /* 0x000fe40004f41670 */
[----:B------:R-:W-:-:S05]  /*6940*/  F2FP.F16.E5M2.UNPACK_B R7, R7 ;  /* 0x00000007ff07723e */ /* 0x000fca00020004ff */
[----:B012---:R-:W-:-:S05]  /*6950*/  HADD2.F32 R16, -RZ, R7.H0_H0 ;  /* 0x20000007ff107230 */ /* 0x007fca0000004100 */
[----:B------:R-:W-:-:S04]  /*6960*/  FMUL R7, R16, R9 ;  /* 0x0000000910077220 */ /* 0x000fc80000400000 */
[----:B------:R-:W-:-:S05]  /*6970*/  FFMA R7, R18, R8, R7 ;  /* 0x0000000812077223 */ /* 0x000fca0000000007 */
[----:B------:R-:W-:Y:S02]  /*6980*/  F2FP.SATFINITE.E5M2.F32.PACK_AB_MERGE_C R17, RZ, R7, RZ ;  /* 0x00000007ff11723e */ /* 0x000fe400048060ff */
[----:B------:R-:W-:-:S03]  /*6990*/  PRMT R7, RZ, 0x7610, R7 ;  /* 0x00007610ff077816 */ /* 0x000fc60000000007 */
[----:B------:R0:W-:Y:S01]  /*69a0*/  @!P0 STG.E.U8 desc[UR16][R12.64+0x39], R17 ;  /* 0x000039110c008986 */ /* 0x0001e2000c101110 */
[----:B------:R-:W-:Y:S05]  /*69b0*/  @P2 BRA `(.L_x_165) ;  /* 0x0000000000042947 */ /* 0x000fea0003800000 */
[----:B------:R1:W5:Y:S02]  /*69c0*/  LDG.E.U8 R7, desc[UR16][R14.64+0x38] ;  /* 0x000038100e077981 */ /* 0x000364000c1e1100 */
.L_x_165:
[----:B------:R-:W-:Y:S05]  /*69d0*/  BSYNC B1 ;  /* 0x0000000000017941 */ /* 0x000fea0003800000 */
.L_x_164:
        /* <DEDUP_REMOVED lines=12> */
.L_x_167:
[----:B------:R-:W-:Y:S05]  /*6aa0*/  BSYNC B1 ;  /* 0x0000000000017941 */ /* 0x000fea0003800000 */
.L_x_166:
[----:B------:R-:W-:Y:S05]  /*6ab0*/  @P1 BRA `(.L_x_168) ;  /* 0x0000001000301947 */ /* 0x000fea0003800000 */
[----:B-----5:R-:W-:-:S04]  /*6ac0*/  LOP3.LUT R7, R7, 0xff, RZ, 0xc0, !PT ;  /* 0x000000ff07077812 */ /* 0x020fc800078ec0ff */
[----:B------:R-:W-:-:S05]  /*6ad0*/  F2FP.F16.E5M2.UNPACK_B R7, R7 ;  /* 0x00000007ff07723e */ /* 0x000fca00020004ff */
[----:B------:R-:W-:-:S05]  /*6ae0*/  HADD2.F32 R12, -RZ, R7.H0_H0 ;  /* 0x20000007ff0c7230 */ /* 0x000fca0000004100 */
[----:B------:R-:W-:-:S04]  /*6af0*/  FMUL R7, R12, R9 ;  /* 0x000000090c077220 */ /* 0x000fc80000400000 */
[----:B------:R-:W-:-:S05]  /*6b00*/  FFMA R7, R20, R8, R7 ;  /* 0x0000000814077223 */ /* 0x000fca0000000007 */
[----:B------:R-:W-:-:S05]  /*6b10*/  F2FP.SATFINITE.E5M2.F32.PACK_AB_MERGE_C R7, RZ, R7, RZ ;  /* 0x00000007ff07723e */ /* 0x000fca00048060ff */
[----:B------:R0:W-:Y:S01]  /*6b20*/  STG.E.U8 desc[UR16][R10.64+0x39], R7 ;  /* 0x000039070a007986 */ /* 0x0001e2000c101110 */
[----:B------:R-:W-:Y:S05]  /*6b30*/  BRA `(.L_x_168) ;  /* 0x0000001000107947 */ /* 0x000fea0003800000 */
.L_x_39:
[C---:B------:R-:W-:Y:S01]  /*6b40*/  ISETP.GE.AND P0, PT, R34.reuse, 0x1, PT ;  /* 0x000000012200780c */ /* 0x040fe20003f06270 */
[-C--:B--2---:R-:W-:Y:S01]  /*6b50*/  FMUL R147, R147, R8.reuse ;  /* 0x0000000893937220 */ /* 0x084fe20000400000 */
[----:B------:R-:W-:Y:S01]  /*6b60*/  ISETP.GE.AND P2, PT, R34, 0x9, PT ;  /* 0x000000092200780c */ /* 0x000fe20003f46270 */
[-C--:B------:R-:W-:Y:S01]  /*6b70*/  FMUL R142, R142, R8.reuse ;  /* 0x000000088e8e7220 */ /* 0x080fe20000400000 */
[----:B------:R-:W-:Y:S01]  /*6b80*/  ISETP.LT.OR P1, PT, R33, 0x1, !P0 ;  /* 0x000000012100780c */ /* 0x000fe20004721670 */
[-C--:B------:R-:W-:Y:S01]  /*6b90*/  FMUL R145, R145, R8.reuse ;  /* 0x0000000891917220 */ /* 0x080fe20000400000 */
[----:B------:R-:W-:Y:S01]  /*6ba0*/  F2FP.SATFINITE.E5M2.F32.PACK_AB_MERGE_C R147, RZ, R147, RZ ;  /* 0x00000093ff93723e */ /* 0x000fe200048060ff */
[-C--:B------:R-:W-:Y:S01]  /*6bb0*/  FMUL R140, R140, R8.reuse ;  /* 0x000000088c8c7220 */ /* 0x080fe20000400000 */
[----:B------:R-:W-:Y:S01]  /*6bc0*/  ISETP.LT.OR P4, PT, R33, 0x2, !P0 ;  /* 0x000000022100780c */ /* 0x000fe20004781670 */
[-C--:B------:R-:W-:Y:S01]  /*6bd0*/  FMUL R143, R143, R8.reuse ;  /* 0x000000088f8f7220 */ /* 0x080fe20000400000 */
[C---:B------:R-:W-:Y:S01]  /*6be0*/  ISETP.LT.OR P5, PT, R33.reuse, 0x1, !P2 ;  /* 0x000000012100780c */ /* 0x040fe200057a1670 */
[-C--:B------:R-:W-:Y:S01]  /*6bf0*/  FMUL R138, R138, R8.reuse ;  /* 0x000000088a8a7220 */ /* 0x080fe20000400000 */
[----:B------:R-:W-:Y:S01]  /*6c00*/  ISETP.LT.OR P6, PT, R33, 0x2, !P2 ;  /* 0x000000022100780c */ /* 0x000fe200057c1670 */
[----:B------:R-:W-:Y:S01]  /*6c10*/  FMUL R141, R141, R8 ;  /* 0x000000088d8d7220 */ /* 0x000fe20000400000 */
[----:B------:R-:W-:Y:S01]  /*6c20*/  F2FP.SATFINITE.E5M2.F32.PACK_AB_MERGE_C R7, RZ, R142, RZ ;  /* 0x0000008eff07723e */ /* 0x000fe200048060ff */
[-C--:B------:R-:W-:Y:S01]  /*6c30*/  FMUL R136, R136, R8.reuse ;  /* 0x0000000888887220 */ /* 0x080fe20000400000 */
[----:B------:R-:W-:Y:S01]  /*6c40*/  F2FP.SATFINITE.E5M2.F32.PACK_AB_MERGE_C R145, RZ, R145, RZ ;  /* 0x00000091ff91723e */ /* 0x000fe200048060ff */
[----:B------:R-:W-:Y:S01]  /*6c50*/  @!P1 STG.E.U8 desc[UR16][R16.64], R147 ;  /* 0x0000009310009986 */ /* 0x000fe2000c101110 */
[----:B------:R-:W-:Y:S01]  /*6c60*/  ISETP.LT.OR P1, PT, R33, 0x9, !P0 ;  /* 0x000000092100780c */ /* 0x000fe20004721670 */
[----:B------:R-:W-:Y:S01]  /*6c70*/  FMUL R139, R139, R8 ;  /* 0x000000088b8b7220 */ /* 0x000fe20000400000 */
[----:B------:R-:W-:Y:S01]  /*6c80*/  F2FP.SATFINITE.E5M2.F32.PACK_AB_MERGE_C R25, RZ, R140, RZ ;  /* 0x0000008cff19723e */ /* 0x000fe200048060ff */
[----:B------:R0:W-:Y:S01]  /*6c90*/  @!P4 STG.E.U8 desc[UR16][R16.64+0x1], R7 ;  /* 0x000001071000c986 */ /* 0x0001e2000c101110 */
[----:B------:R-:W-:Y:S01]  /*6ca0*/  F2FP.SATFINITE.E5M2.F32.PACK_AB_MERGE_C R143, RZ, R143, RZ ;  /* 0x0000008fff8f723e */ /* 0x000fe200048060ff */
[-C--:B------:R-:W-:Y:S01]  /*6cb0*/  FMUL R134, R134, R8.reuse ;  /* 0x0000000886867220 */ /* 0x080fe20000400000 */
[C---:B------:R-:W-:Y:S01]  /*6cc0*/  ISETP.LT.OR P4, PT, R33.reuse, 0xa, !P0 ;  /* 0x0000000a2100780c */ /* 0x040fe20004781670 */
[----:B------:R-:W-:Y:S01]  /*6cd0*/  @!P5 STG.E.U8 desc[UR16][R14.64], R145 ;  /* 0x000000910e00d986 */ /* 0x000fe2000c101110 */
[----:B------:R-:W-:Y:S01]  /*6ce0*/  ISETP.LT.OR P5, PT, R33, 0x9, !P2 ;  /* 0x000000092100780c */ /* 0x000fe200057a1670 */
[-C--:B------:R-:W-:Y:S01]  /*6cf0*/  FMUL R137, R137, R8.reuse ;  /* 0x0000000889897220 */ /* 0x080fe20000400000 */
[----:B------:R-:W-:Y:S01]  /*6d00*/  F2FP.SATFINITE.E5M2.F32.PACK_AB_MERGE_C R141, RZ, R141, RZ ;  /* 0x0000008dff8d723e */ /* 0x000fe200048060ff */
[----:B------:R1:W-:Y:S01]  /*6d10*/  @!P6 STG.E.U8 desc[UR16][R14.64+0x1], R25 ;  /* 0x000001190e00e986 */ /* 0x0003e2000c101110 */
[C---:B------:R-:W-:Y:S01]  /*6d20*/  ISETP.LT.OR P6, PT, R33.reuse, 0xa, !P2 ;  /* 0x0000000a2100780c */ /* 0x040fe200057c1670 */
[-C--:B------:R-:W-:Y:S01]  /*6d30*/  FMUL R132, R132, R8.reuse ;  /* 0x0000000884847220 */ /* 0x080fe20000400000 */
[----:B------:R-:W-:Y:S01]  /*6d40*/  F2FP.SATFINITE.E5M2.F32.PACK_AB_MERGE_C R139, RZ, R139, RZ ;  /* 0x0000008bff8b723e */ /* 0x000fe200048060ff */
[----:B------:R-:W-:Y:S01]  /*6d50*/  @!P1 STG.E.U8 desc[UR16][R16.64+0x8], R143 ;  /* 0x0000088f10009986 */ /* 0x000fe2000c101110 */
[----:B------:R-:W-:Y:S01]  /*6d60*/  ISETP.LT.OR P1, PT, R33, 0x11, !P0 ;  /* 0x000000112100780c */ /* 0x000fe20004721670 */
[----:B------:R-:W-:Y:S01]  /*6d70*/  FMUL R135, R135, R8 ;  /* 0x0000000887877220 */ /* 0x000fe20000400000 */
[----:B0-----:R-:W-:Y:S01]  /*6d80*/  F2FP.SATFINITE.E5M2.F32.PACK_AB_MERGE_C R7, RZ, R138, RZ ;  /* 0x0000008aff07723e */ /* 0x001fe200048060ff */
[-C--:B------:R-:W-:Y:S01]  /*6d90*/  FMUL R130, R130, R8.reuse ;  /* 0x0000000882827220 */ /* 0x080fe20000400000 */
[----:B------:R-:W-:Y:S01]  /*6da0*/  F2FP.SATFINITE.E5M2.F32.PACK_AB_MERGE_C R137, RZ, R137, RZ ;  /* 0x00000089ff89723e */ /* 0x000fe200048060ff */
[----:B------:R-:W-:Y:S01]  /*6db0*/  FMUL R133, R133, R8 ;  /* 0x0000000885857220 */ /* 0x000fe20000400000 */
[----:B------:R-:W-:Y:S01]  /*6dc0*/  F2FP.SATFINITE.E5M2.F32.PACK_AB_MERGE_C R135, RZ, R135, RZ ;  /* 0x00000087ff87723e */ /* 0x000fe200048060ff */
[----:B------:R0:W-:Y:S01]  /*6dd0*/  @!P4 STG.E.U8 desc[UR16][R16.64+0x9], R7 ;  /* 0x000009071000c986 */ /* 0x0001e2000c101110 */
[----:B-1----:R-:W-:Y:S01]  /*6de0*/  F2FP.SATFINITE.E5M2.F32.PACK_AB_MERGE_C R25, RZ, R136, RZ ;  /* 0x00000088ff19723e */ /* 0x002fe200048060ff */
        /* <DEDUP_REMOVED lines=15> */
[-C--:B------:R-:W-:Y:S01]  /*6ee0*/  FMUL R127, R127, R8.reuse ;  /* 0x000000087f7f7220 */ /* 0x080fe20000400000 */
[----:B------:R-:W-:Y:S01]  /*6ef0*/  FMUL R122, R122, R8 ;  /* 0x000000087a7a7220 */ /* 0x000fe20000400000 */
[----:B------:R-:W-:Y:S01]  /*6f00*/  F2FP.SATFINITE.E5M2.F32.PACK_AB_MERGE_C R129, RZ, R129, RZ ;  /* 0x00000081ff81723e */ /* 0x000fe200048060ff */
[----:B------:R0:W-:Y:S01]  /*6f10*/  @!P4 STG.E.U8 desc[UR16][R16.64+0x11], R7 ;  /* 0x000011071000c986 */ /* 0x0001e2000c101110 */
[----:B-1----:R-:W-:Y:S01]  /*6f20*/  F2FP.SATFINITE.E5M2.F32.PACK_AB_MERGE_C R25, RZ, R132, RZ ;  /* 0x00000084ff19723e */ /* 0x002fe200048060ff */
[-C--:B------:R-:W-:Y:S01]  /*6f30*/  FMUL R125, R125, R8.reuse ;  /* 0x000000087d7d7220 */ /* 0x080fe20000400000 */
[C---:B------:R-:W-:Y:S01]  /*6f40*/  ISETP.LT.OR P4, PT, R33.reuse, 0x1a, !P0 ;  /* 0x0000001a2100780c */ /* 0x040fe20004781670 */
[----:B------:R-:W-:Y:S01]  /*6f50*/  @!P5 STG.E.U8 desc[UR16][R14.64+0x10], R137 ;  /* 0x000010890e00d986 */ /* 0x000fe2000c101110 */
[C---:B------:R-:W-:Y:S01]  /*6f60*/  ISETP.LT.OR P5, PT, R33.reuse, 0x19, !P2 ;  /* 0x000000192100780c */ /* 0x040fe200057a1670 */
[-C--:B------:R-:W-:Y:S01]  /*6f70*/  FMUL R120, R120, R8.reuse ;  /* 0x0000000878787220 */ /* 0x080fe20000400000 */
[----:B------:R-:W-:Y:S01]  /*6f80*/  F2FP.SATFINITE.E5M2.F32.PACK_AB_MERGE_C R127, RZ, R127, RZ ;  /* 0x0000007fff7f723e */ /* 0x000fe200048060ff */
[----:B------:R1:W-:Y:S01]  /*6f90*/  @!P6 STG.E.U8 desc[UR16][R14.64+0x11], R25 ;  /* 0x000011190e00e986 */ /* 0x0003e2000c101110 */
[----:B------:R-:W-:Y:S01]  /*6fa0*/  ISETP.LT.OR P6, PT, R33, 0x1a, !P2 ;  /* 0x0000001a2100780c */ /* 0x000fe200057c1670 */
        /* <DEDUP_REMOVED lines=8> */
[-C--:B------:R-:W-:Y:S01]  /*7030*/  FMUL R116, R116, R8.reuse ;  /* 0x0000000874747220 */ /* 0x080fe20000400000 */
[----:B------:R-:W-:Y:S01]  /*7040*/  FMUL R114, R114, R8 ;  /* 0x0000000872727220 */ /* 0x000fe20000400000 */
[----:B-1----:R-:W-:Y:S01]  /*7050*/  F2FP.SATFINITE.E5M2.F32.PACK_AB_MERGE_C R25, RZ, R128, RZ ;  /* 0x00000080ff19723e */ /* 0x002fe200048060ff */
[----:B------:R0:W-:Y:S01]  /*7060*/  @!P4 STG.E.U8 desc[UR16][R16.64+0x19], R7 ;  /* 0x000019071000c986 */ /* 0x0001e2000c101110 */
[----:B------:R-:W-:Y:S01]  /*7070*/  ISETP.LT.OR P4, PT, R33, 0x22, !P0 ;  /* 0x000000222100780c */ /* 0x000fe20004781670 */
[-C--:B------:R-:W-:Y:S01]  /*7080*/  FMUL R119, R119, R8.reuse ;  /* 0x0000000877777220 */ /* 0x080fe20000400000 */
[----:B------:R-:W-:Y:S01]  /*7090*/  F2FP.SATFINITE.E5M2.F32.PACK_AB_MERGE_C R121, RZ, R121, RZ ;  /* 0x00000079ff79723e */ /* 0x000fe200048060ff */
[----:B------:R-:W-:Y:S01]  /*70a0*/  @!P5 STG.E.U8 desc[UR16][R14.64+0x18], R133 ;  /* 0x000018850e00d986 */ /* 0x000fe2000c101110 */
[----:B------:R-:W-:Y:S01]  /*70b0*/  ISETP.LT.OR P5, PT, R33, 0x21, !P2 ;  /* 0x000000212100780c */ /* 0x000fe200057a1670 */
[----:B------:R-:W-:Y:S01]  /*70c0*/  FMUL R117, R117, R8 ;  /* 0x0000000875757220 */ /* 0x000fe20000400000 */
[----:B------:R-:W-:Y:S01]  /*70d0*/  F2FP.SATFINITE.E5M2.F32.PACK_AB_MERGE_C R27, RZ, R114, RZ ;  /* 0x00000072ff1b723e */ /* 0x000fe200048060ff */
[----:B------:R1:W-:Y:S01]  /*70e0*/  @!P6 STG.E.U8 desc[UR16][R14.64+0x19], R25 ;  /* 0x000019190e00e986 */ /* 0x0003e2000c101110 */
[----:B------:R-:W-:Y:S01]  /*70f0*/  ISETP.LT.OR P6, PT, R33, 0x22, !P2 ;  /* 0x000000222100780c */ /* 0x000fe200057c1670 */
[-C--:B------:R-:W-:Y:S01]  /*7100*/  FMUL R112, R112, R8.reuse ;  /* 0x0000000870707220 */ /* 0x080fe20000400000 */
[-C--:B------:R-:W-:Y:S01]  /*7110*/  FMUL R115, R115, R8.reuse ;  /* 0x0000000873737220 */ /* 0x080fe20000400000 */
        /* <DEDUP_REMOVED lines=39> */
[-C--:B------:R-:W-:Y:S01]  /*7390*/  FMUL R103, R103, R8.reuse ;  /* 0x0000000867677220 */ /* 0x080fe20000400000 */
[----:B------:R-:W-:Y:S01]  /*73a0*/  @!P1 STG.E.U8 desc[UR16][R16.64+0x30], R123 ;  /* 0x0000307b10009986 */ /* 0x000fe2000c101110 */
[----:B------:R-:W-:Y:S01]  /*73b0*/  ISETP.LT.OR P1, PT, R33, 0x39, !P0 ;  /* 0x000000392100780c */ /* 0x000fe20004721670 */
[-C--:B------:R-:W-:Y:S01]  /*73c0*/  FMUL R101, R101, R8.reuse ;  /* 0x0000000865657220 */ /* 0x080fe20000400000 */
[----:B------:R-:W-:Y:S01]  /*73d0*/  ISETP.LT.OR P0, PT, R33, 0x3a, !P0 ;  /* 0x0000003a2100780c */ /* 0x000fe20004701670 */
[----:B------:R-:W-:Y:S01]  /*73e0*/  FMUL R96, R96, R8 ;  /* 0x0000000860607220 */ /* 0x000fe20000400000 */
[----:B0-----:R-:W-:Y:S01]  /*73f0*/  F2FP.SATFINITE.E5M2.F32.PACK_AB_MERGE_C R7, RZ, R118, RZ ;  /* 0x00000076ff07723e */ /* 0x001fe200048060ff */
[-C--:B------:R-:W-:Y:S01]  /*7400*/  FMUL R94, R94, R8.reuse ;  /* 0x000000085e5e7220 */ /* 0x080fe20000400000 */
[----:B------:R-:W-:Y:S01]  /*7410*/  F2FP.SATFINITE.E5M2.F32.PACK_AB_MERGE_C R105, RZ, R105, RZ ;  /* 0x00000069ff69723e */ /* 0x000fe200048060ff */
[----:B------:R-:W-:Y:S01]  /*7420*/  FMUL R97, R97, R8 ;  /* 0x0000000861617220 */ /* 0x000fe20000400000 */
[----:B-1----:R-:W-:Y:S01]  /*7430*/  F2FP.SATFINITE.E5M2.F32.PACK_AB_MERGE_C R25, RZ, R116, RZ ;  /* 0x00000074ff19723e */ /* 0x002fe200048060ff */
[----:B------:R0:W-:Y:S01]  /*7440*/  @!P4 STG.E.U8 desc[UR16][R16.64+0x31], R7 ;  /* 0x000031071000c986 */ /* 0x0001e2000c101110 */
[----:B------:R-:W-:Y:S01]  /*7450*/  ISETP.LT.OR P4, PT, R33, 0x39, !P2 ;  /* 0x000000392100780c */ /* 0x000fe20005781670 */
[-C--:B------:R-:W-:Y:S01]  /*7460*/  FMUL R99, R99, R8.reuse ;  /* 0x0000000863637220 */ /* 0x080fe20000400000 */
[----:B------:R-:W-:Y:S01]  /*7470*/  ISETP.LT.OR P2, PT, R33, 0x3a, !P2 ;  /* 0x0000003a2100780c */ /* 0x000fe20005741670 */
[----:B------:R-:W-:Y:S01]  /*7480*/  @!P5 STG.E.U8 desc[UR16][R14.64+0x30], R121 ;  /* 0x000030790e00d986 */ /* 0x000fe2000c101110 */
[----:B------:R-:W-:Y:S01]  /*7490*/  F2FP.SATFINITE.E5M2.F32.PACK_AB_MERGE_C R103, RZ, R103, RZ ;  /* 0x00000067ff67723e */ /* 0x000fe200048060ff */
[-C--:B------:R-:W-:Y:S01]  /*74a0*/  FMUL R92, R92, R8.reuse ;  /* 0x000000085c5c7220 */ /* 0x080fe20000400000 */
[----:B------:R-:W-:Y:S01]  /*74b0*/  F2FP.SATFINITE.E5M2.F32.PACK_AB_MERGE_C R101, RZ, R101, RZ ;  /* 0x00000065ff65723e */ /* 0x000fe200048060ff */
[----:B------:R-:W-:Y:S01]  /*74c0*/  @!P6 STG.E.U8 desc[UR16][R14.64+0x31], R25 ;  /* 0x000031190e00e986 */ /* 0x000fe2000c101110 */
[----:B------:R-:W-:Y:S01]  /*74d0*/  F2FP.SATFINITE.E5M2.F32.PACK_AB_MERGE_C R97, RZ, R97, RZ ;  /* 0x00000061ff61723e */ /* 0x000fe200048060ff */
[-C--:B------:R-:W-:Y:S01]  /*74e0*/  FMUL R88, R88, R8.reuse ;  /* 0x0000000858587220 */ /* 0x080fe20000400000 */
[-C--:B------:R-:W-:Y:S01]  /*74f0*/  FMUL R95, R95, R8.reuse ;  /* 0x000000085f5f7220 */ /* 0x080fe20000400000 */
[----:B------:R-:W-:Y:S01]  /*7500*/  @!P0 STG.E.U8 desc[UR16][R16.64+0x39], R27 ;  /* 0x0000391b10008986 */ /* 0x000fe2000c101110 */
[----:B------:R-:W-:Y:S01]  /*7510*/  ISETP.GE.AND P0, PT, R34, 0x81, PT ;  /* 0x000000812200780c */ /* 0x000fe20003f06270 */
[----:B------:R-:W-:Y:S01]  /*7520*/  FMUL R93, R93, R8 ;  /* 0x000000085d5d7220 */ /* 0x000fe20000400000 */
[----:B0-----:R-:W-:Y:S01]  /*7530*/  F2FP.SATFINITE.E5M2.F32.PACK_AB_MERGE_C R7, RZ, R112, RZ ;  /* 0x00000070ff07723e */ /* 0x001fe200048060ff */
[----:B------:R0:W-:Y:S01]  /*7540*/  @!P1 STG.E.U8 desc[UR16][R16.64+0x38], R119 ;  /* 0x0000387710009986 */ /* 0x0001e2000c101110 */
[C---:B------:R-:W-:Y:S01]  /*7550*/  ISETP.LT.OR P6, PT, R33.reuse, 0x1, !P0 ;  /* 0x000000012100780c */ /* 0x040fe200047c1670 */
[-C--:B------:R-:W-:Y:S01]  /*7560*/  FMUL R90, R90, R8.reuse ;  /* 0x000000085a5a7220 */ /* 0x080fe20000400000 */
[----:B------:R-:W-:Y:S01]  /*7570*/  ISETP.LT.OR P5, PT, R33, 0x2, !P0 ;  /* 0x000000022100780c */ /* 0x000fe200047a1670 */
[----:B------:R-:W-:Y:S01]  /*7580*/  @!P4 STG.E.U8 desc[UR16][R14.64+0x38], R117 ;  /* 0x000038750e00c986 */ /* 0x000fe2000c101110 */
[----:B------:R-:W-:Y:S01]  /*7590*/  ISETP.GE.AND P1, PT, R34, 0x89, PT ;  /* 0x000000892200780c */ /* 0x000fe20003f26270 */
[-C--:B------:R-:W-:Y:S01]  /*75a0*/  FMUL R23, R23, R8.reuse ;  /* 0x0000000817177220 */ /* 0x080fe20000400000 */
[----:B------:R-:W-:Y:S01]  /*75b0*/  F2FP.SATFINITE.E5M2.F32.PACK_AB_MERGE_C R99, RZ, R99, RZ ;  /* 0x00000063ff63723e */ /* 0x000fe200048060ff */
[----:B------:R1:W-:Y:S01]  /*75c0*/  @!P2 STG.E.U8 desc[UR16][R14.64+0x39], R7 ;  /* 0x000039070e00a986 */ /* 0x0003e2000c101110 */
[----:B------:R-:W-:Y:S01]  /*75d0*/  ISETP.LT.OR P4, PT, R33, 0x1, !P1 ;  /* 0x000000012100780c */ /* 0x000fe20004f81670 */
[-C--:B------:R-:W-:Y:S01]  /*75e0*/  FMUL R91, R91, R8.reuse ;  /* 0x000000085b5b7220 */ /* 0x080fe20000400000 */
[----:B------:R-:W-:Y:S01]  /*75f0*/  ISETP.LT.OR P2, PT, R33, 0xa, !P0 ;  /* 0x0000000a2100780c */ /* 0x000fe20004741670 */
[----:B------:R-:W-:Y:S01]  /*7600*/  FMUL R89, R89, R8 ;  /* 0x0000000859597220 */ /* 0x000fe20000400000 */
[----:B0-----:R-:W-:Y:S01]  /*7610*/  F2FP.SATFINITE.E5M2.F32.PACK_AB_MERGE_C R17, RZ, R110, RZ ;  /* 0x0000006eff11723e */ /* 0x001fe200048060ff */
[----:B------:R-:W-:Y:S01]  /*7620*/  @!P6 STG.E.U8 desc[UR16][R12.64], R115 ;  /* 0x000000730c00e986 */ /* 0x000fe2000c101110 */
[C---:B------:R-:W-:Y:S01]  /*7630*/  ISETP.LT.OR P6, PT, R33.reuse, 0x2, !P1 ;  /* 0x000000022100780c */ /* 0x040fe20004fc1670 */
[-C--:B------:R-:W-:Y:S01]  /*7640*/  FMUL R22, R22, R8.reuse ;  /* 0x0000000816167220 */ /* 0x080fe20000400000 */
[----:B------:R-:W-:Y:S01]  /*7650*/  F2FP.SATFINITE.E5M2.F32.PACK_AB_MERGE_C R95, RZ, R95, RZ ;  /* 0x0000005fff5f723e */ /* 0x000fe200048060ff */
[----:B------:R-:W-:Y:S01]  /*7660*/  @!P5 STG.E.U8 desc[UR16][R12.64+0x1], R17 ;  /* 0x000001110c00d986 */ /* 0x000fe2000c101110 */
[----:B------:R-:W-:Y:S01]  /*7670*/  ISETP.LT.OR P5, PT, R33, 0x9, !P0 ;  /* 0x000000092100780c */ /* 0x000fe200047a1670 */
[----:B------:R-:W-:Y:S01]  /*7680*/  FMUL R19, R19, R8 ;  /* 0x0000000813137220 */ /* 0x000fe20000400000 */
[----:B-1----:R-:W-:Y:S01]  /*7690*/  F2FP.SATFINITE.E5M2.F32.PACK_AB_MERGE_C R7, RZ, R108, RZ ;  /* 0x0000006cff07723e */ /* 0x002fe200048060ff */
[----:B------:R-:W-:Y:S01]  /*76a0*/  @!P4 STG.E.U8 desc[UR16][R10.64], R113 ;  /* 0x000000710a00c986 */ /* 0x000fe2000c101110 */
[----:B------:R-:W-:Y:S01]  /*76b0*/  F2FP.SATFINITE.E5M2.F32.PACK_AB_MERGE_C R15, RZ, R106, RZ ;  /* 0x0000006aff0f723e */ /* 0x000fe200048060ff */
[-C--:B------:R-:W-:Y:S01]  /*76c0*/  FMUL R18, R18, R8.reuse ;  /* 0x0000000812127220 */ /* 0x080fe20000400000 */
[----:B------:R-:W-:Y:S01]  /*76d0*/  ISETP.LT.OR P4, PT, R33, 0x9, !P1 ;  /* 0x000000092100780c */ /* 0x000fe20004f81670 */
[-C--:B------:R-:W-:Y:S01]  /*76e0*/  FMUL R21, R21, R8.reuse ;  /* 0x0000000815157220 */ /* 0x080fe20000400000 */
[----:B------:R-:W-:Y:S01]  /*76f0*/  F2FP.SATFINITE.E5M2.F32.PACK_AB_MERGE_C R93, RZ, R93, RZ ;  /* 0x0000005dff5d723e */ /* 0x000fe200048060ff */
[----:B------:R0:W-:Y:S01]  /*7700*/  @!P6 STG.E.U8 desc[UR16][R10.64+0x1], R7 ;  /* 0x000001070a00e986 */ /* 0x0001e2000c101110 */
[C---:B------:R-:W-:Y:S01]  /*7710*/  ISETP.LT.OR P6, PT, R33.reuse, 0xa, !P1 ;  /* 0x0000000a2100780c */ /* 0x040fe20004fc1670 */
[----:B------:R-:W-:Y:S01]  /*7720*/  FMUL R20, R20, R8 ;  /* 0x0000000814147220 */ /* 0x000fe20000400000 */
[----:B------:R-:W-:Y:S01]  /*7730*/  F2FP.SATFINITE.E5M2.F32.PACK_AB_MERGE_C R23, RZ, R23, RZ ;  /* 0x00000017ff17723e */ /* 0x000fe200048060ff */
[----:B------:R1:W-:Y:S01]  /*7740*/  @!P2 STG.E.U8 desc[UR16][R12.64+0x9], R15 ;  /* 0x0000090f0c00a986 */ /* 0x0003e2000c101110 */
[----:B------:R-:W-:-:S02]  /*7750*/  ISETP.LT.OR P2, PT, R33, 0x12, !P0 ;  /* 0x000000122100780c */ /* 0x000fc40004741670 */
[----:B------:R-:W-:Y:S01]  /*7760*/  F2FP.SATFINITE.E5M2.F32.PACK_AB_MERGE_C R91, RZ, R91, RZ ;  /* 0x0000005bff5b723e */ /* 0x000fe200048060ff */
[----:B------:R-:W-:Y:S01]  /*7770*/  @!P5 STG.E.U8 desc[UR16][R12.64+0x8], R109 ;  /* 0x0000086d0c00d986 */ /* 0x000fe2000c101110 */
[C---:B------:R-:W-:Y:S02]  /*7780*/  ISETP.LT.OR P5, PT, R33.reuse, 0x11, !P0 ;  /* 0x000000112100780c */ /* 0x040fe400047a1670 */
[----:B------:R-:W-:Y:S01]  /*7790*/  F2FP.SATFINITE.E5M2.F32.PACK_AB_MERGE_C R89, RZ, R89, RZ ;  /* 0x00000059ff59723e */ /* 0x000fe200048060ff */
[----:B------:R-:W-:Y:S01]  /*77a0*/  @!P4 STG.E.U8 desc[UR16][R10.64+0x8], R111 ;  /* 0x0000086f0a00c986 */ /* 0x000fe2000c101110 */
[----:B0-----:R-:W-:Y:S02]  /*77b0*/  F2FP.SATFINITE.E5M2.F32.PACK_AB_MERGE_C R7, RZ, R104, RZ ;  /* 0x00000068ff07723e */ /* 0x001fe400048060ff */
[C---:B------:R-:W-:Y:S02]  /*77c0*/  ISETP.LT.OR P4, PT, R33.reuse, 0x11, !P1 ;  /* 0x000000112100780c */ /* 0x040fe40004f81670 */
[----:B-1----:R-:W-:Y:S01]  /*77d0*/  F2FP.SATFINITE.E5M2.F32.PACK_AB_MERGE_C R15, RZ, R100, RZ ;  /* 0x00000064ff0f723e */ /* 0x002fe200048060ff */
[----:B------:R0:W-:Y:S01]  /*77e0*/  @!P6 STG.E.U8 desc[UR16][R10.64+0x9], R7 ;  /* 0x000009070a00e986 */ /* 0x0001e2000c101110 */
[----:B------:R-:W-:-:S02]  /*77f0*/  ISETP.LT.OR P6, PT, R33, 0x12, !P1 ;  /* 0x000000122100780c */ /* 0x000fc40004fc1670 */
[----:B------:R-:W-:Y:S01]  /*7800*/  F2FP.SATFINITE.E5M2.F32.PACK_AB_MERGE_C R19, RZ, R19, RZ ;  /* 0x00000013ff13723e */ /* 0x000fe200048060ff */
[----:B------:R1:W-:Y:S01]  /*7810*/  @!P2 STG.E.U8 desc[UR16][R12.64+0x11], R15 ;  /* 0x0000110f0c00a986 */ /* 0x0003e2000c101110 */
[C---:B------:R-:W-:Y:S02]  /*7820*/  ISETP.LT.OR P2, PT, R33.reuse, 0x1a, !P0 ;  /* 0x0000001a2100780c */ /* 0x040fe40004741670 */
[----:B------:R-:W-:Y:S01]  /*7830*/  F2FP.SATFINITE.E5M2.F32.PACK_AB_MERGE_C R21, RZ, R21, RZ ;  /* 0x00000015ff15723e */ /* 0x000fe200048060ff */
[----:B------:R-:W-:Y:S01]  /*7840*/  @!P5 STG.E.U8 desc[UR16][R12.64+0x10], R107 ;  /* 0x0000106b0c00d986 */ /* 0x000fe2000c101110 */
[----:B------:R-:W-:Y:S02]  /*7850*/  ISETP.LT.OR P5, PT, R33, 0x19, !P0 ;  /* 0x000000192100780c */ /* 0x000fe400047a1670 */
[----:B------:R-:W-:Y:S01]  /*7860*/  F2FP.SATFINITE.E5M2.F32.PACK_AB_MERGE_C R17, RZ, R20, RZ ;  /* 0x00000014ff11723e */ /* 0x000fe200048060ff */
[----:B------:R-:W-:Y:S01]  /*7870*/  @!P4 STG.E.U8 desc[UR16][R10.64+0x10], R105 ;  /* 0x000010690a00c986 */ /* 0x000fe2000c101110 */
[----:B0-----:R-:W-:-:S02]  /*7880*/  F2FP.SATFINITE.E5M2.F32.PACK_AB_MERGE_C R7, RZ, R102, RZ ;  /* 0x00000066ff07723e */ /* 0x001fc400048060ff */
[C---:B------:R-:W-:Y:S02]  /*7890*/  ISETP.LT.OR P4, PT, R33.reuse, 0x19, !P1 ;  /* 0x000000192100780c */ /* 0x040fe40004f81670 */
[----:B-1----:R-:W-:Y:S01]  /*78a0*/  F2FP.SATFINITE.E5M2.F32.PACK_AB_MERGE_C R15, RZ, R98, RZ ;  /* 0x00000062ff0f723e */ /* 0x002fe200048060ff */
[----:B------:R0:W-:Y:S01]  /*78b0*/  @!P6 STG.E.U8 desc[UR16][R10.64+0x11], R7 ;  /* 0x000011070a00e986 */ /* 0x0001e2000c101110 */
[----:B------:R-:W-:-:S03]  /*78c0*/  ISETP.LT.OR P6, PT, R33, 0x1a, !P1 ;  /* 0x0000001a2100780c */ /* 0x000fc60004fc1670 */
[----:B------:R1:W-:Y:S01]  /*78d0*/  @!P2 STG.E.U8 desc[UR16][R12.64+0x19], R15 ;  /* 0x0000190f0c00a986 */ /* 0x0003e2000c101110 */
[----:B------:R-:W-:-:S03]  /*78e0*/  ISETP.LT.OR P2, PT, R33, 0x22, !P0 ;  /* 0x000000222100780c */ /* 0x000fc60004741670 */
[----:B------:R-:W-:Y:S01]  /*78f0*/  @!P5 STG.E.U8 desc[UR16][R12.64+0x18], R103 ;  /* 0x000018670c00d986 */ /* 0x000fe2000c101110 */
[C---:B------:R-:W-:Y:S02]  /*7900*/  ISETP.LT.OR P5, PT, R33.reuse, 0x21, !P0 ;  /* 0x000000212100780c */ /* 0x040fe400047a1670 */
[----:B0-----:R-:W-:Y:S01]  /*7910*/  F2FP.SATFINITE.E5M2.F32.PACK_AB_MERGE_C R7, RZ, R96, RZ ;  /* 0x00000060ff07723e */ /* 0x001fe200048060ff */
[----:B------:R-:W-:Y:S01]  /*7920*/  @!P4 STG.E.U8 desc[UR16][R10.64+0x18], R101 ;  /* 0x000018650a00c986 */ /* 0x000fe2000c101110 */
        /* <DEDUP_REMOVED lines=25> */
[C---:B------:R-:W-:Y:S02]  /*7ac0*/  ISETP.LT.OR P2, PT, R33.reuse, 0x39, !P0 ;  /* 0x000000392100780c */ /* 0x040fe40004741670 */
[C---:B------:R-:W-:Y:S01]  /*7ad0*/  ISETP.LT.OR P0, PT, R33.reuse, 0x3a, !P0 ;  /* 0x0000003a2100780c */ /* 0x040fe20004701670 */
[----:B------:R1:W-:Y:S01]  /*7ae0*/  @!P5 STG.E.U8 desc[UR16][R12.64+0x30], R91 ;  /* 0x0000305b0c00d986 */ /* 0x0003e2000c101110 */
[C---:B------:R-:W-:Y:S02]  /*7af0*/  ISETP.LT.OR P5, PT, R33.reuse, 0x39, !P1 ;  /* 0x000000392100780c */ /* 0x040fe40004fa1670 */
[----:B------:R-:W-:Y:S01]  /*7b00*/  ISETP.LT.OR P1, PT, R33, 0x3a, !P1 ;  /* 0x0000003a2100780c */ /* 0x000fe20004f21670 */
[----:B------:R1:W-:Y:S01]  /*7b10*/  @!P4 STG.E.U8 desc[UR16][R10.64+0x30], R89 ;  /* 0x000030590a00c986 */ /* 0x0003e2000c101110 */
[----:B0-----:R-:W-:-:S05]  /*7b20*/  F2FP.SATFINITE.E5M2.F32.PACK_AB_MERGE_C R7, RZ, R22, RZ ;  /* 0x00000016ff07723e */ /* 0x001fca00048060ff */
[----:B------:R1:W-:Y:S04]  /*7b30*/  @!P6 STG.E.U8 desc[UR16][R10.64+0x31], R7 ;  /* 0x000031070a00e986 */ /* 0x0003e8000c101110 */
[----:B------:R1:W-:Y:S04]  /*7b40*/  @!P2 STG.E.U8 desc[UR16][R12.64+0x38], R19 ;  /* 0x000038130c00a986 */ /* 0x0003e8000c101110 */
[----:B------:R1:W-:Y:S04]  /*7b50*/  @!P0 STG.E.U8 desc[UR16][R12.64+0x39], R15 ;  /* 0x0000390f0c008986 */ /* 0x0003e8000c101110 */
[----:B------:R1:W-:Y:S04]  /*7b60*/  @!P5 STG.E.U8 desc[UR16][R10.64+0x38], R21 ;  /* 0x000038150a00d986 */ /* 0x0003e8000c101110 */
[----:B------:R1:W-:Y:S02]  /*7b70*/  @!P1 STG.E.U8 desc[UR16][R10.64+0x39], R17 ;  /* 0x000039110a009986 */ /* 0x0003e4000c101110 */
.L_x_168:
[----:B------:R-:W-:Y:S05]  /*7b80*/  BSYNC B0 ;  /* 0x0000000000007941 */ /* 0x000fea0003800000 */
.L_x_38:
[----:B------:R-:W-:Y:S01]  /*7b90*/  ULDC UR6, c[0x0][0xc] ;  /* 0x0000030000067ab9 */ /* 0x000fe20000000800 */
[----:B------:R-:W-:Y:S01]  /*7ba0*/  ULDC UR7, c[0x0][0x10] ;  /* 0x0000040000077ab9 */ /* 0x000fe20000000800 */
[----:B01---5:R-:W0:Y:S01]  /*7bb0*/  LDC R7, c[0x0][0x14] ;  /* 0x00000500ff077b82 */ /* 0x023e220000000800 */
[----:B------:R-:W-:Y:S01]  /*7bc0*/  UIMAD.WIDE.U32 UR6, UR6, UR7, URZ ;  /* 0x00000007060672a5 */ /* 0x000fe2000f8e003f */
[----:B------:R-:W-:Y:S01]  /*7bd0*/  PRMT R10, RZ, 0x7610, R10 ;  /* 0x00007610ff0a7816 */ /* 0x000fe2000000000a */
[----:B------:R-:W-:-:S04]  /*7be0*/  IMAD.MOV.U32 R11, RZ, RZ, -0x1 ;  /* 0xffffffffff0b7424 */ /* 0x000fc800078e00ff */
[----:B0-----:R-:W-:-:S04]  /*7bf0*/  IMAD.WIDE.U32 R2, R7, UR6, R2 ;  /* 0x0000000607027c25 */ /* 0x001fc8000f8e0002 */
[----:B------:R-:W-:Y:S01]  /*7c00*/  IMAD R7, R7, UR7, RZ ;  /* 0x0000000707077c24 */ /* 0x000fe2000f8e02ff */
[----:B------:R-:W-:Y:S02]  /*7c10*/  ULDC.64 UR6, c[0x0][0x650] ;  /* 0x0001940000067ab9 */ /* 0x000fe40000000a00 */
[----:B------:R-:W-:Y:S01]  /*7c20*/  ISETP.GE.U32.AND P0, PT, R2, UR6, PT ;  /* 0x0000000602007c0c */ /* 0x000fe2000bf06070 */
[----:B------:R-:W-:Y:S02]  /*7c30*/  IMAD.IADD R3, R3, 0x1, R7 ;  /* 0x0000000103037824 */ /* 0x000fe400078e0207 */
[----:B------:R-:W-:-:S03]  /*7c40*/  IMAD.MOV.U32 R7, RZ, RZ, -0x1 ;  /* 0xffffffffff077424 */ /* 0x000fc600078e00ff */
[----:B------:R-:W-:-:S13]  /*7c50*/  ISETP.GE.U32.AND.EX P0, PT, R3, UR7, PT, P0 ;  /* 0x0000000703007c0c */ /* 0x000fda000bf06100 */
[----:B------:R-:W-:Y:S05]  /*7c60*/  @P0 BRA `(.L_x_169) ;  /* 0x0000000400600947 */ /* 0x000fea0003800000 */
[----:B------:R-:W0:Y:S01]  /*7c70*/  S2R R22, SR_CTAID.X ;  /* 0x0000000000167919 */ /* 0x000e220000002500 */
[----:B------:R-:W1:Y:S01]  /*7c80*/  LDC.64 R16, c[0x0][0x628] ;  /* 0x00018a00ff107b82 */ /* 0x000e620000000a00 */
[----:B------:R-:W-:Y:S01]  /*7c90*/  ULDC UR6, c[0x0][0x150] ;  /* 0x0000540000067ab9 */ /* 0x000fe20000000800 */
[----:B--234-:R-:W-:Y:S01]  /*7ca0*/  IMAD.MOV.U32 R14, RZ, RZ, R2 ;  /* 0x000000ffff0e7224 */ /* 0x01cfe200078e0002 */
[----:B------:R-:W2:Y:S01]  /*7cb0*/  S2R R24, SR_CTAID.Y ;  /* 0x0000000000187919 */ /* 0x000ea20000002600 */
[----:B------:R-:W-:-:S04]  /*7cc0*/  IMAD.MOV.U32 R15, RZ, RZ, R3 ;  /* 0x000000ffff0f7224 */ /* 0x000fc800078e0003 */
[----:B------:R-:W3:Y:S08]  /*7cd0*/  LDC R25, c[0x0][0x144] ;  /* 0x00005100ff197b82 */ /* 0x000ef00000000800 */
[----:B------:R-:W4:Y:S08]  /*7ce0*/  LDC R18, c[0x0][0x630] ;  /* 0x00018c00ff127b82 */ /* 0x000f300000000800 */
[----:B------:R-:W2:Y:S01]  /*7cf0*/  LDC.64 R20, c[0x0][0x620] ;  /* 0x00018800ff147b82 */ /* 0x000ea20000000a00 */
[----:B-1----:R-:W-:-:S04]  /*7d00*/  ISETP.NE.U32.AND P0, PT, R16, RZ, PT ;  /* 0x000000ff1000720c */ /* 0x002fc80003f05070 */
[----:B------:R-:W-:Y:S02]  /*7d10*/  ISETP.NE.AND.EX P0, PT, R17, RZ, PT, P0 ;  /* 0x000000ff1100720c */ /* 0x000fe40003f05300 */
[----:B0-----:R-:W-:-:S05]  /*7d20*/  I2FP.F32.U32 R7, R22 ;  /* 0x0000001600077245 */ /* 0x001fca0000201000 */
[----:B------:R-:W-:-:S04]  /*7d30*/  FMUL R7, R7, UR6 ;  /* 0x0000000607077c20 */ /* 0x000fc80008400000 */
[----:B------:R0:W1:Y:S02]  /*7d40*/  F2I.U32.TRUNC.NTZ R23, R7 ;  /* 0x0000000700177305 */ /* 0x000064000020f000 */
[----:B---34-:R-:W-:Y:S05]  /*7d50*/  @!P0 BRA `(.L_x_170) ;  /* 0x0000000000288947 */ /* 0x018fea0003800000 */
[----:B0-----:R-:W0:Y:S02]  /*7d60*/  LDC R7, c[0x0][0x634] ;  /* 0x00018d00ff077b82 */ /* 0x001e240000000800 */
        /* <DEDUP_REMOVED lines=9> */
.L_x_170:
[-CC-:B------:R-:W-:Y:S01]  /*7e00*/  SHF.R.U64 R19, R14, R18.reuse, R15.reuse ;  /* 0x000000120e137219 */ /* 0x180fe2000000120f */
[----:B------:R-:W3:Y:S01]  /*7e10*/  LDC.64 R30, c[0x0][0x640] ;  /* 0x00019000ff1e7b82 */ /* 0x000ee20000000a00 */
[----:B0-----:R-:W-:Y:S01]  /*7e20*/  SHF.R.U32.HI R7, RZ, R18, R15 ;  /* 0x00000012ff077219 */ /* 0x001fe2000001160f */
[----:B-1----:R-:W-:Y:S01]  /*7e30*/  IMAD.MOV R23, RZ, RZ, -R23 ;  /* 0x000000ffff177224 */ /* 0x002fe200078e0a17 */
[----:B------:R-:W-:Y:S01]  /*7e40*/  IADD3 R13, P0, RZ, -R19, RZ ;  /* 0x80000013ff0d7210 */ /* 0x000fe20007f1e0ff */
[----:B------:R-:W-:Y:S02]  /*7e50*/  ULDC UR6, c[0x0][0x154] ;  /* 0x0000550000067ab9 */ /* 0x000fe40000000800 */
[----:B------:R-:W-:Y:S02]  /*7e60*/  IMAD R25, R25, R23, R22 ;  /* 0x0000001719197224 */ /* 0x000fe400078e0216 */
[----:B------:R-:W0:Y:S01]  /*7e70*/  LDC R14, c[0x0][0x618] ;  /* 0x00018600ff0e7b82 */ /* 0x000e220000000800 */
[----:B------:R-:W-:-:S02]  /*7e80*/  IMAD.X R7, RZ, RZ, ~R7, P0 ;  /* 0x000000ffff077224 */ /* 0x000fc400000e0e07 */
[----:B--2---:R-:W-:-:S04]  /*7e90*/  IMAD.WIDE.U32 R10, R13, R20, R2 ;  /* 0x000000140d0a7225 */ /* 0x004fc800078e0002 */
[----:B------:R-:W-:Y:S01]  /*7ea0*/  IMAD R12, R7, R20, RZ ;  /* 0x00000014070c7224 */ /* 0x000fe200078e02ff */
[----:B------:R-:W1:Y:S03]  /*7eb0*/  LDC R26, c[0x0][0x608] ;  /* 0x00018200ff1a7b82 */ /* 0x000e660000000800 */
[----:B------:R-:W-:Y:S02]  /*7ec0*/  IMAD R7, R13, R21, R12 ;  /* 0x000000150d077224 */ /* 0x000fe400078e020c */
[----:B------:R-:W-:Y:S02]  /*7ed0*/  IMAD.MOV.U32 R13, RZ, RZ, 0x1 ;  /* 0x00000001ff0d7424 */ /* 0x000fe400078e00ff */
[----:B------:R-:W-:Y:S01]  /*7ee0*/  IMAD.IADD R7, R11, 0x1, R7 ;  /* 0x000000010b077824 */ /* 0x000fe200078e0207 */
[----:B------:R-:W2:Y:S01]  /*7ef0*/  LDC R28, c[0x0][0x658] ;  /* 0x00019600ff1c7b82 */ /* 0x000ea20000000800 */
[----:B------:R-:W-:-:S02]  /*7f00*/  I2FP.F32.U32 R11, R24 ;  /* 0x00000018000b7245 */ /* 0x000fc40000201000 */
[----:B---3--:R-:W-:-:S03]  /*7f10*/  ISETP.NE.U32.AND P0, PT, R30, RZ, PT ;  /* 0x000000ff1e00720c */ /* 0x008fc60003f05070 */
[----:B------:R-:W-:Y:S01]  /*7f20*/  FMUL R12, R11, UR6 ;  /* 0x000000060b0c7c20 */ /* 0x000fe20008400000 */
[----:B------:R-:W-:Y:S01]  /*7f30*/  ISETP.NE.AND.EX P0, PT, R31, RZ, PT, P0 ;  /* 0x000000ff1f00720c */ /* 0x000fe20003f05300 */
[----:B------:R-:W3:Y:S01]  /*7f40*/  LDC R23, c[0x0][0x148] ;  /* 0x00005200ff177b82 */ /* 0x000ee20000000800 */
[-CC-:B0-----:R-:W-:Y:S01]  /*7f50*/  SHF.R.U64 R18, R10, R14.reuse, R7.reuse ;  /* 0x0000000e0a127219 */ /* 0x181fe20000001207 */
[----:B------:R0:W4:Y:S01]  /*7f60*/  F2I.U32.TRUNC.NTZ R20, R12 ;  /* 0x0000000c00147305 */ /* 0x000122000020f000 */
[----:B------:R-:W-:Y:S01]  /*7f70*/  SHF.R.U32.HI R7, RZ, R14, R7 ;  /* 0x0000000eff077219 */ /* 0x000fe20000011607 */
[----:B------:R-:W-:-:S04]  /*7f80*/  IMAD.MOV.U32 R11, RZ, RZ, -0x1 ;  /* 0xffffffffff0b7424 */ /* 0x000fc800078e00ff */
[----:B------:R-:W0:Y:S01]  /*7f90*/  LDC R22, c[0x0][0x600] ;  /* 0x00018000ff167b82 */ /* 0x000e220000000800 */
[-CC-:B-1----:R-:W-:Y:S02]  /*7fa0*/  SHF.R.U64 R16, R18, R26.reuse, R7.reuse ;  /* 0x0000001a12107219 */ /* 0x182fe40000001207 */
[----:B------:R-:W-:-:S05]  /*7fb0*/  SHF.R.U32.HI R7, RZ, R26, R7 ;  /* 0x0000001aff077219 */ /* 0x000fca0000011607 */
[----:B------:R-:W1:Y:S01]  /*7fc0*/  LDC R29, c[0x0][0x648] ;  /* 0x00019200ff1d7b82 */ /* 0x000e620000000800 */
[-C--:B--2---:R-:W-:Y:S02]  /*7fd0*/  SHF.L.U32 R10, R11, R28.reuse, RZ ;  /* 0x0000001c0b0a7219 */ /* 0x084fe400000006ff */
[-CC-:B------:R-:W-:Y:S02]  /*7fe0*/  SHF.R.U64 R21, R16, R28.reuse, R7.reuse ;  /* 0x0000001c10157219 */ /* 0x180fe40000001207 */
[----:B------:R-:W-:Y:S02]  /*7ff0*/  SHF.R.U32.HI R11, RZ, R28, R7 ;  /* 0x0000001cff0b7219 */ /* 0x000fe40000011607 */
[----:B------:R-:W-:Y:S01]  /*8000*/  LOP3.LUT R27, RZ, R10, RZ, 0x33, !PT ;  /* 0x0000000aff1b7212 */ /* 0x000fe200078e33ff */
[----:B------:R-:W2:Y:S01]  /*8010*/  LDC R33, c[0x0][0x638] ;  /* 0x00018e00ff217b82 */ /* 0x000ea20000000800 */
[----:B------:R-:W-:Y:S01]  /*8020*/  SHF.L.U32 R28, R13, R28, RZ ;  /* 0x0000001c0d1c7219 */ /* 0x000fe200000006ff */
[----:B------:R-:W-:-:S06]  /*8030*/  IMAD.MOV.U32 R10, RZ, RZ, R21 ;  /* 0x000000ffff0a7224 */ /* 0x000fcc00078e0015 */
[----:B------:R-:W0:Y:S01]  /*8040*/  LDC R34, c[0x0][0x610] ;  /* 0x00018400ff227b82 */ /* 0x000e220000000800 */
[----:B----4-:R-:W-:Y:S05]  /*8050*/  @!P0 BRA `(.L_x_171) ;  /* 0x0000000000288947 */ /* 0x010fea0003800000 */
[----:B------:R-:W4:Y:S02]  /*8060*/  LDC R10, c[0x0][0x64c] ;  /* 0x00019300ff0a7b82 */ /* 0x000f240000000800 */
[----:B----4-:R-:W-:-:S05]  /*8070*/  IADD3 R7, P0, R21, R10, RZ ;  /* 0x0000000a15077210 */ /* 0x010fca0007f1e0ff */
[----:B------:R-:W-:-:S04]  /*8080*/  IMAD.X R17, RZ, RZ, R11, P0 ;  /* 0x000000ffff117224 */ /* 0x000fc800000e060b */
[----:B------:R-:W-:-:S04]  /*8090*/  IMAD.WIDE.U32 R10, R17, R30, RZ ;  /* 0x0000001e110a7225 */ /* 0x000fc800078e00ff */
[----:B0-----:R-:W-:-:S04]  /*80a0*/  IMAD.WIDE.U32 R12, P0, R7, R31, R10 ;  /* 0x0000001f070c7225 */ /* 0x001fc8000780000a */
[----:B------:R-:W-:-:S04]  /*80b0*/  IMAD.WIDE.U32 R10, R7, R30, RZ ;  /* 0x0000001e070a7225 */ /* 0x000fc800078e00ff */
[----:B------:R-:W-:Y:S01]  /*80c0*/  IMAD.X R15, RZ, RZ, RZ, P0 ;  /* 0x000000ffff0f7224 */ /* 0x000fe200000e06ff */
[----:B------:R-:W-:Y:S01]  /*80d0*/  IADD3 RZ, P0, R11, R12, RZ ;  /* 0x0000000c0bff7210 */ /* 0x000fe20007f1e0ff */
[----:B------:R-:W-:-:S04]  /*80e0*/  IMAD.MOV.U32 R14, RZ, RZ, R13 ;  /* 0x000000ffff0e7224 */ /* 0x000fc800078e000d */
[----:B------:R-:W-:-:S08]  /*80f0*/  IMAD.WIDE.U32.X R10, R17, R31, R14, P0 ;  /* 0x0000001f110a7225 */ /* 0x000fd000000e040e */
.L_x_171:
[----:B-1----:R-:W-:Y:S01]  /*8100*/  SHF.R.U64 R7, R10, R29, R11 ;  /* 0x0000001d0a077219 */ /* 0x002fe2000000120b */
[----:B0-----:R-:W-:Y:S01]  /*8110*/  VIADD R11, R22, 0xffffffff ;  /* 0xffffffff160b7836 */ /* 0x001fe20000000000 */
[----:B------:R-:W-:Y:S01]  /*8120*/  LOP3.LUT R32, R16, R27, RZ, 0xc0, !PT ;  /* 0x0000001b10207212 */ /* 0x000fe200078ec0ff */
[----:B------:R-:W-:Y:S02]  /*8130*/  IMAD.MOV R20, RZ, RZ, -R20 ;  /* 0x000000ffff147224 */ /* 0x000fe400078e0a14 */
[----:B------:R-:W-:Y:S01]  /*8140*/  IMAD.MOV R10, RZ, RZ, -R7 ;  /* 0x000000ffff0a7224 */ /* 0x000fe200078e0a07 */
[----:B------:R-:W-:Y:S01]  /*8150*/  LOP3.LUT R18, R18, R11, RZ, 0xc0, !PT ;  /* 0x0000000b12127212 */ /* 0x000fe200078ec0ff */
[----:B------:R-:W-:Y:S02]  /*8160*/  IMAD R32, R28, R7, R32 ;  /* 0x000000071c207224 */ /* 0x000fe400078e0220 */
[----:B---3--:R-:W-:Y:S02]  /*8170*/  @P3 IMAD R25, R23, R20, R24 ;  /* 0x0000001417193224 */ /* 0x008fe400078e0218 */
[----:B--2---:R-:W-:-:S02]  /*8180*/  IMAD R7, R10, R33, R21 ;  /* 0x000000210a077224 */ /* 0x004fc400078e0215 */
[----:B------:R-:W-:Y:S02]  /*8190*/  IMAD R32, R32, R34, R25 ;  /* 0x0000002220207224 */ /* 0x000fe400078e0219 */
[----:B------:R-:W-:Y:S02]  /*81a0*/  IMAD R7, R7, R22, R18 ;  /* 0x0000001607077224 */ /* 0x000fe400078e0212 */
[----:B------:R-:W-:-:S03]  /*81b0*/  IMAD.MOV.U32 R10, RZ, RZ, 0x1 ;  /* 0x00000001ff0a7424 */ /* 0x000fc600078e00ff */
[----:B------:R-:W-:Y:S02]  /*81c0*/  SEL R11, R7, R32, !P3 ;  /* 0x00000020070b7207 */ /* 0x000fe40005800000 */
[----:B------:R-:W-:Y:S01]  /*81d0*/  SEL R32, R32, R7, !P3 ;  /* 0x0000000720207207 */ /* 0x000fe20005800000 */
[----:B------:R-:W-:-:S07]  /*81e0*/  IMAD.MOV.U32 R7, RZ, RZ, R19 ;  /* 0x000000ffff077224 */ /* 0x000fce00078e0013 */
.L_x_169:
[----:B------:R-:W-:Y:S01]  /*81f0*/  LOP3.LUT P0, RZ, R10, 0xff, RZ, 0xc0, !PT ;  /* 0x000000ff0aff7812 */ /* 0x000fe2000780c0ff */
[----:B------:R-:W-:-:S12]  /*8200*/  IMAD.MOV.U32 R10, RZ, RZ, R32 ;  /* 0x000000ffff0a7224 */ /* 0x000fd800078e0020 */
[----:B------:R-:W-:Y:S05]  /*8210*/  @P0 BRA `(.L_x_172) ;  /* 0xffffff9000380947 */ /* 0x000fea000383ffff */
[----:B------:R-:W-:Y:S05]  /*8220*/  EXIT ;  /* 0x000000000000794d */ /* 0x000fea0003800000 */
.L_x_8:
        /* <DEDUP_REMOVED lines=26> */
.L_x_174:
[----:B------:R-:W0:Y:S01]  /*83d0*/  LDC.64 R28, c[0x0][0x640] ;  /* 0x00019000ff1c7b82 */ /* 0x000e220000000a00 */
[-CC-:B------:R-:W-:Y:S01]  /*83e0*/  SHF.R.U64 R21, R16, R6.reuse, R17.reuse ;  /* 0x0000000610157219 */ /* 0x180fe20000001211 */
[----:B------:R-:W-:Y:S01]  /*83f0*/  IMAD.MOV.U32 R31, RZ, RZ, 0x1 ;  /* 0x00000001ff1f7424 */ /* 0x000fe200078e00ff */
[----:B------:R-:W-:Y:S02]  /*8400*/  SHF.R.U32.HI R5, RZ, R6, R17 ;  /* 0x00000006ff057219 */ /* 0x000fe40000011611 */
        /* <DEDUP_REMOVED lines=9> */
[----:B0-----:R-:W-:Y:S01]  /*84a0*/  ISETP.NE.U32.AND P0, PT, R28, RZ, PT ;  /* 0x000000ff1c00720c */ /* 0x001fe20003f05070 */
[----:B------:R-:W-:-:S03]  /*84b0*/  IMAD.MOV.U32 R11, RZ, RZ, -0x1 ;  /* 0xffffffffff0b7424 */ /* 0x000fc600078e00ff */
[----:B------:R-:W-:Y:S02]  /*84c0*/  ISETP.NE.AND.EX P0, PT, R29, RZ, PT, P0 ;  /* 0x000000ff1d00720c */ /* 0x000fe40003f05300 */
[----:B------:R-:W0:Y:S01]  /*84d0*/  LDC R24, c[0x0][0x600] ;  /* 0x00018000ff187b82 */ /* 0x000e220000000800 */
[-CC-:B-1----:R-:W-:Y:S02]  /*84e0*/  SHF.R.U64 R18, R10, R14.reuse, R5.reuse ;  /* 0x0000000e0a127219 */ /* 0x182fe40000001205 */
[----:B------:R-:W-:-:S05]  /*84f0*/  SHF.R.U32.HI R5, RZ, R14, R5 ;  /* 0x0000000eff057219 */ /* 0x000fca0000011605 */
        /* <DEDUP_REMOVED lines=21> */
.L_x_175:
[----:B-1----:R-:W-:Y:S01]  /*8650*/  SHF.R.U64 R6, R10, R25, R11 ;  /* 0x000000190a067219 */ /* 0x002fe2000000120b */
[----:B0-----:R-:W-:Y:S01]  /*8660*/  VIADD R11, R24, 0xffffffff ;  /* 0xffffffff180b7836 */ /* 0x001fe20000000000 */
[----:B------:R-:W-:Y:S01]  /*8670*/  SHF.L.U32 R9, R31, R26, RZ ;  /* 0x0000001a1f097219 */ /* 0x000fe200000006ff */
[----:B------:R-:W-:Y:S01]  /*8680*/  @P3 IMAD R12, R13, R20, R8 ;  /* 0x000000140d0c3224 */ /* 0x000fe200078e0208 */
[----:B------:R-:W-:Y:S01]  /*8690*/  LOP3.LUT R5, R22, R33, RZ, 0xc0, !PT ;  /* 0x0000002116057212 */ /* 0x000fe200078ec0ff */
[----:B------:R-:W-:Y:S01]  /*86a0*/  IMAD.MOV R10, RZ, RZ, -R6 ;  /* 0x000000ffff0a7224 */ /* 0x000fe200078e0a06 */
[----:B------:R-:W-:Y:S01]  /*86b0*/  LOP3.LUT R18, R18, R11, RZ, 0xc0, !PT ;  /* 0x0000000b12127212 */ /* 0x000fe200078ec0ff */
[----:B------:R-:W-:Y:S02]  /*86c0*/  IMAD.MOV.U32 R16, RZ, RZ, R21 ;  /* 0x000000ffff107224 */ /* 0x000fe400078e0015 */
[----:B------:R-:W-:Y:S02]  /*86d0*/  IMAD R9, R9, R6, R5 ;  /* 0x0000000609097224 */ /* 0x000fe400078e0205 */
[----:B--2---:R-:W-:-:S02]  /*86e0*/  IMAD R5, R10, R27, R23 ;  /* 0x0000001b0a057224 */ /* 0x004fc400078e0217 */
[----:B---3--:R-:W-:Y:S02]  /*86f0*/  IMAD R12, R9, R30, R12 ;  /* 0x0000001e090c7224 */ /* 0x008fe400078e020c */
[----:B------:R-:W-:Y:S02]  /*8700*/  IMAD.MOV.U32 R6, RZ, RZ, 0x1 ;  /* 0x00000001ff067424 */ /* 0x000fe400078e00ff */
[----:B------:R-:W-:-:S03]  /*8710*/  IMAD R9, R5, R24, R18 ;  /* 0x0000001805097224 */ /* 0x000fc600078e0212 */
[----:B------:R-:W-:Y:S02]  /*8720*/  PRMT R5, R6, 0x7610, R5 ;  /* 0x0000761006057816 */ /* 0x000fe40000000005 */
[----:B------:R-:W-:Y:S02]  /*8730*/  SEL R6, R9, R12, !P3 ;  /* 0x0000000c09067207 */ /* 0x000fe40005800000 */
[----:B------:R-:W-:-:S07]  /*8740*/  SEL R18, R12, R9, !P3 ;  /* 0x000000090c127207 */ /* 0x000fce0005800000 */
.L_x_173:
[----:B------:R-:W-:-:S08]  /*8750*/  NOP ;  /* 0x0000000000007918 */ /* 0x000fd00000000000 */
[----:B------:R-:W0:-:S00]  /*8760*/  USETMAXREG.DEALLOC.CTAPOOL 0x28 ;  /* 0x00000028000079c8 */ /* 0x000e0000080e0500 */
[----:B0-----:R-:W-:-:S13]  /*8770*/  ISETP.NE.AND P0, PT, R7, RZ, PT ;  /* 0x000000ff0700720c */ /* 0x001fda0003f05270 */
[----:B------:R-:W-:Y:S05]  /*8780*/  @P0 EXIT ;  /* 0x000000000000094d */ /* 0x000fea0003800000 */
[----:B------:R-:W-:Y:S01]  /*8790*/  LOP3.LUT P0, RZ, R5, 0xff, RZ, 0xc0, !PT ;  /* 0x000000ff05ff7812 */ /* 0x000fe2000780c0ff */
[----:B------:R-:W-:Y:S02]  /*87a0*/  IMAD.MOV.U32 R5, RZ, RZ, 0x1 ;  /* 0x00000001ff057424 */ /* 0x000fe400078e00ff */
[----:B------:R-:W-:-:S10]  /*87b0*/  IMAD.MOV.U32 R17, RZ, RZ, RZ ;  /* 0x000000ffff117224 */ /* 0x000fd400078e00ff */
[----:B------:R-:W-:Y:S05]  /*87c0*/  @!P0 BRA `(.L_x_176) ;  /* 0x0000000c003c8947 */ /* 0x000fea0003800000 */
[----:B------:R-:W0:Y:S01]  /*87d0*/  LDC R5, c[0x0][0x28c] ;  /* 0x0000a300ff057b82 */ /* 0x000e220000000800 */
[----:B------:R-:W1:Y:S01]  /*87e0*/  S2R R12, SR_CgaCtaId ;  /* 0x00000000000c7919 */ /* 0x000e620000008800 */
[----:B------:R-:W-:Y:S01]  /*87f0*/  ULDC UR5, c[0x0][0x658] ;  /* 0x0001960000057ab9 */ /* 0x000fe20000000800 */
[----:B------:R-:W-:Y:S01]  /*8800*/  UMOV UR7, 0xffffffff ;  /* 0xffffffff00077882 */ /* 0x000fe20000000000 */
[----:B------:R-:W-:Y:S01]  /*8810*/  ULDC UR6, c[0x0][0xc] ;  /* 0x0000030000067ab9 */ /* 0x000fe20000000800 */
[----:B------:R-:W-:Y:S01]  /*8820*/  USHF.L.U32 UR8, UR7, UR5, URZ ;  /* 0x0000000507087299 */ /* 0x000fe2000800063f */
[----:B------:R-:W-:Y:S01]  /*8830*/  BSSY B0, `(.L_x_176) ;  /* 0x00000c8000007945 */ /* 0x000fe20003800000 */
[----:B------:R-:W-:Y:S01]  /*8840*/  UMOV UR9, 0x1 ;  /* 0x0000000100097882 */ /* 0x000fe20000000000 */
[----:B------:R-:W-:Y:S01]  /*8850*/  ULDC UR7, c[0x0][0x10] ;  /* 0x0000040000077ab9 */ /* 0x000fe20000000800 */
[----:B------:R-:W-:Y:S01]  /*8860*/  USHF.L.U32 UR18, UR9, UR5, URZ ;  /* 0x0000000509127299 */ /* 0x000fe2000800063f */
[----:B------:R-:W-:Y:S01]  /*8870*/  IMAD.MOV.U32 R14, RZ, RZ, 0x1 ;  /* 0x00000001ff0e7424 */ /* 0x000fe200078e00ff */
[----:B------:R-:W-:Y:S01]  /*8880*/  UIMAD.WIDE.U32 UR6, UR6, UR7, URZ ;  /* 0x00000007060672a5 */ /* 0x000fe2000f8e003f */
[----:B------:R-:W-:Y:S01]  /*8890*/  LOP3.LUT R15, R4, 0x2, RZ, 0xfc, !PT ;  /* 0x00000002040f7812 */ /* 0x000fe200078efcff */
[----:B------:R-:W-:Y:S01]  /*88a0*/  ULDC UR5, c[0x0][0x14] ;  /* 0x0000050000057ab9 */ /* 0x000fe20000000800 */
[----:B------:R-:W-:Y:S01]  /*88b0*/  IMAD.MOV.U32 R17, RZ, RZ, RZ ;  /* 0x000000ffff117224 */ /* 0x000fe200078e00ff */
[----:B------:R-:W-:-:S02]  /*88c0*/  UIMAD.WIDE.U32 UR20, UR6, UR5, URZ ;  /* 0x00000005061472a5 */ /* 0x000fc4000f8e003f */
[----:B------:R-:W-:Y:S01]  /*88d0*/  UIMAD UR13, UR7, UR5, URZ ;  /* 0x00000005070d72a4 */ /* 0x000fe2000f8e023f */
[----:B------:R-:W-:Y:S01]  /*88e0*/  ULDC UR4, c[0x0][0x600] ;  /* 0x0001800000047ab9 */ /* 0x000fe20000000800 */
[----:B------:R-:W-:Y:S02]  /*88f0*/  ULOP3.LUT UR17, URZ, UR8, URZ, 0x33, !UPT ;  /* 0x000000083f117292 */ /* 0x000fe4000f8e333f */
[----:B------:R-:W-:Y:S01]  /*8900*/  UIADD3 UR4, UR4, -0x1, URZ ;  /* 0xffffffff04047890 */ /* 0x000fe2000fffe03f */
[----:B0-----:R-:W-:Y:S01]  /*8910*/  VIADD R5, R5, 0x3f ;  /* 0x0000003f05057836 */ /* 0x001fe20000000000 */
[----:B------:R-:W-:Y:S01]  /*8920*/  UIADD3 UR13, UR21, UR13, URZ ;  /* 0x0000000d150d7290 */ /* 0x000fe2000fffe03f */
[----:B------:R-:W-:-:S03]  /*8930*/  ULDC.64 UR22, c[0x0][0x198] ;  /* 0x0000660000167ab9 */ /* 0x000fc60000000a00 */
[----:B------:R-:W-:-:S04]  /*8940*/  SHF.R.S32.HI R8, RZ, 0x1f, R5 ;  /* 0x0000001fff087819 */ /* 0x000fc80000011405 */
[----:B------:R-:W-:Y:S01]  /*8950*/  LEA.HI R8, R8, R5, RZ, 0x6 ;  /* 0x0000000508087211 */ /* 0x000fe200078f30ff */
[C---:B-1----:R-:W-:Y:S02]  /*8960*/  IMAD.SHL.U32 R11, R12.reuse, 0x10, RZ ;  /* 0x000000100c0b7824 */ /* 0x042fe400078e00ff */
[----:B------:R-:W-:Y:S01]  /*8970*/  IMAD.SHL.U32 R12, R12, 0x400, RZ ;  /* 0x000004000c0c7824 */ /* 0x000fe200078e00ff */
[----:B------:R-:W-:Y:S01]  /*8980*/  SHF.R.S32.HI R10, RZ, 0x6, R8 ;  /* 0x00000006ff0a7819 */ /* 0x000fe20000011408 */
[----:B------:R-:W-:Y:S01]  /*8990*/  IMAD.MOV.U32 R5, RZ, RZ, 0x1 ;  /* 0x00000001ff057424 */ /* 0x000fe200078e00ff */
[----:B------:R-:W-:Y:S02]  /*89a0*/  LOP3.LUT R11, R11, 0x30, RZ, 0xc0, !PT ;  /* 0x000000300b0b7812 */ /* 0x000fe400078ec0ff */
[----:B------:R-:W-:Y:S01]  /*89b0*/  LOP3.LUT R12, R12, 0xc00, RZ, 0xc0, !PT ;  /* 0x00000c000c0c7812 */ /* 0x000fe200078ec0ff */
[----:B------:R-:W-:-:S07]  /*89c0*/  VIADD R13, R10, 0x1 ;  /* 0x000000010a0d7836 */ /* 0x000fce0000000000 */
.L_x_187:
[----:B------:R-:W-:-:S03]  /*89d0*/  UMOV UR5, 0xffffffff ;  /* 0xffffffff00057882 */ /* 0x000fc60000000000 */
[----:B------:R-:W-:Y:S05]  /*89e0*/  BRA.DIV UR5, `(.L_x_177) ;  /* 0x0000001205a07947 */ /* 0x000fea000b800000 */
[----:B------:R-:W-:-:S13]  /*89f0*/  ELECT P0, URZ, PT ;  /* 0x00000000003f782f */ /* 0x000fda0003800000 */
.L_x_205:
[----:B------:R-:W0:Y:S01]  /*8a00*/  LDC R7, c[0x0][0x28c] ;  /* 0x0000a300ff077b82 */ /* 0x000e220000000800 */
[----:B------:R-:W-:Y:S01]  /*8a10*/  BSSY B1, `(.L_x_178) ;  /* 0x0000038000017945 */ /* 0x000fe20003800000 */
[----:B0-----:R-:W-:-:S13]  /*8a20*/  ISETP.LT.OR P0, PT, R7, 0x1, !P0 ;  /* 0x000000010700780c */ /* 0x001fda0004701670 */
[----:B------:R-:W-:Y:S05]  /*8a30*/  @P0 BRA `(.L_x_179) ;  /* 0x0000000000d40947 */ /* 0x000fea0003800000 */
[----:B------:R-:W-:Y:S02]  /*8a40*/  IMAD R20, R6, 0x40, R11 ;  /* 0x0000004006147824 */ /* 0x000fe400078e020b */
[----:B------:R-:W-:Y:S02]  /*8a50*/  IMAD.SHL.U32 R19, R18, 0x100, RZ ;  /* 0x0000010012137824 */ /* 0x000fe400078e00ff */
[----:B------:R-:W-:Y:S02]  /*8a60*/  IMAD.MOV.U32 R23, RZ, RZ, RZ ;  /* 0x000000ffff177224 */ /* 0x000fe400078e00ff */
[----:B------:R-:W-:Y:S02]  /*8a70*/  IMAD.MOV.U32 R6, RZ, RZ, R13 ;  /* 0x000000ffff067224 */ /* 0x000fe400078e000d */
[----:B------:R-:W-:Y:S02]  /*8a80*/  IMAD.MOV.U32 R7, RZ, RZ, R5 ;  /* 0x000000ffff077224 */ /* 0x000fe400078e0005 */
[----:B------:R-:W-:-:S07]  /*8a90*/  IMAD.MOV.U32 R9, RZ, RZ, R17 ;  /* 0x000000ffff097224 */ /* 0x000fce00078e0011 */
.L_x_182:
[----:B------:R-:W0:Y:S01]  /*8aa0*/  S2R R21, SR_CgaCtaId ;  /* 0x0000000000157919 */ /* 0x000e220000008800 */
[----:B------:R-:W-:Y:S02]  /*8ab0*/  MOV R8, 0x400 ;  /* 0x0000040000087802 */ /* 0x000fe40000000f00 */
[----:B------:R-:W-:-:S13]  /*8ac0*/  LOP3.LUT P1, RZ, R0, 0x7f, RZ, 0xc0, !PT ;  /* 0x0000007f00ff7812 */ /* 0x000fda000782c0ff */
[----:B------:R-:W1:Y:S01]  /*8ad0*/  @!P1 LDC R18, c[0x0][0x500] ;  /* 0x00014000ff129b82 */ /* 0x000e620000000800 */
[----:B0-----:R-:W-:Y:S02]  /*8ae0*/  LEA R22, R21, R8, 0x18 ;  /* 0x0000000815167211 */ /* 0x001fe400078ec0ff */
[----:B------:R-:W-:-:S03]  /*8af0*/  SHF.L.U32 R8, R7, 0x1f, RZ ;  /* 0x0000001f07087819 */ /* 0x000fc600000006ff */
[----:B------:R-:W-:-:S04]  /*8b00*/  IMAD R21, R9, 0x8, R22 ;  /* 0x0000000809157824 */ /* 0x000fc800078e0216 */
[----:B------:R-:W0:Y:S02]  /*8b10*/  SYNCS.PHASECHK.TRANS64.TRYWAIT P0, [R21+URZ+0x58], R8 ;  /* 0x00005808150075a7 */ /* 0x000e24000800017f */
[----:B01----:R-:W-:Y:S05]  /*8b20*/  @!P0 BRA `(.L_x_180) ;  /* 0x0000001000708947 */ /* 0x003fea0003800000 */
.L_x_206:
[----:B0-----:R-:W-:Y:S01]  /*8b30*/  PRMT R8, R15, 0x9910, RZ ;  /* 0x000099100f087816 */ /* 0x001fe200000000ff */
[----:B------:R0:W-:Y:S03]  /*8b40*/  @!P1 SYNCS.ARRIVE.TRANS64 RZ, [R21+URZ], R18 ;  /* 0x0000001215ff99a7 */ /* 0x0001e6000800003f */
[----:B------:R-:W-:-:S13]  /*8b50*/  ISETP.NE.AND P0, PT, R8, 0x2, PT ;  /* 0x000000020800780c */ /* 0x000fda0003f05270 */
[----:B0-----:R-:W-:Y:S05]  /*8b60*/  @P0 BRA `(.L_x_181) ;  /* 0x0000000000040947 */ /* 0x001fea0003800000 */
[----:B------:R-:W-:Y:S01]  /*8b70*/  BPT.TRAP 0x1 ;  /* 0x000000040000795c */ /* 0x000fe20000300000 */
.L_x_181:
[----:B------:R-:W-:Y:S01]  /*8b80*/  R2UR UR16, R22 ;  /* 0x00000000161072ca */ /* 0x000fe200000e0000 */
[----:B------:R-:W-:Y:S01]  /*8b90*/  IMAD R22, R9, 0x4000, R22 ;  /* 0x0000400009167824 */ /* 0x000fe200078e0216 */
[----:B------:R-:W-:Y:S01]  /*8ba0*/  R2UR UR9, R21 ;  /* 0x00000000150972ca */ /* 0x000fe200000e0000 */
[----:B------:R-:W-:Y:S01]  /*8bb0*/  IMAD R8, R9, 0x1000, R12 ;  /* 0x0000100009087824 */ /* 0x000fe200078e020c */
[----:B------:R-:W-:Y:S01]  /*8bc0*/  UIADD3 UR6, UP0, UR22, 0xf0, URZ ;  /* 0x000000f016067890 */ /* 0x000fe2000ff1e03f */
[----:B------:R-:W-:Y:S01]  /*8bd0*/  VIADD R6, R6, 0xffffffff ;  /* 0xffffffff06067836 */ /* 0x000fe20000000000 */
[----:B------:R-:W-:Y:S01]  /*8be0*/  R2UR UR5, R22 ;  /* 0x00000000160572ca */ /* 0x000fe200000e0000 */
[----:B------:R-:W-:Y:S01]  /*8bf0*/  UIADD3 UR24, UP1, UR22, 0x1f0, URZ ;  /* 0x000001f016187890 */ /* 0x000fe2000ff3e03f */
[----:B------:R-:W-:Y:S01]  /*8c00*/  R2UR UR8, R8 ;  /* 0x00000000080872ca */ /* 0x000fe200000e0000 */
[----:B------:R-:W-:Y:S01]  /*8c10*/  UIADD3.X UR7, URZ, UR23, URZ, UP0, !UPT ;  /* 0x000000173f077290 */ /* 0x000fe200087fe43f */
[----:B------:R-:W-:Y:S01]  /*8c20*/  R2UR UR11, R19 ;  /* 0x00000000130b72ca */ /* 0x000fe200000e0000 */
[----:B------:R-:W-:Y:S01]  /*8c30*/  VIADD R9, R9, 0x1 ;  /* 0x0000000109097836 */ /* 0x000fe20000000000 */
[----:B------:R-:W-:Y:S01]  /*8c40*/  R2UR UR10, R23 ;  /* 0x00000000170a72ca */ /* 0x000fe200000e0000 */
[----:B------:R-:W-:Y:S01]  /*8c50*/  UIADD3.X UR25, URZ, UR23, URZ, UP1, !UPT ;  /* 0x000000173f197290 */ /* 0x000fe20008ffe43f */
[----:B------:R-:W-:Y:S01]  /*8c60*/  R2UR UR12, R16 ;  /* 0x00000000100c72ca */ /* 0x000fe200000e0000 */
[----:B------:R-:W-:Y:S01]  /*8c70*/  UMOV UR14, 0x0 ;  /* 0x00000000000e7882 */ /* 0x000fe20000000000 */
[----:B------:R-:W-:Y:S01]  /*8c80*/  R2UR UR19, R20 ;  /* 0x00000000141372ca */ /* 0x000fe200000e0000 */
[----:B------:R-:W-:Y:S01]  /*8c90*/  UMOV UR15, 0x10000000 ;  /* 0x10000000000f7882 */ /* 0x000fe20000000000 */
[----:B------:R-:W-:Y:S01]  /*8ca0*/  ISETP.GT.AND P1, PT, R6, 0x1, PT ;  /* 0x000000010600780c */ /* 0x000fe20003f24270 */
[----:B------:R-:W-:Y:S01]  /*8cb0*/  UIADD3 UR5, UR5, 0x180, URZ ;  /* 0x0000018005057890 */ /* 0x000fe2000fffe03f */
[----:B------:R-:W-:Y:S01]  /*8cc0*/  ISETP.NE.AND P0, PT, R9, 0xb, PT ;  /* 0x0000000b0900780c */ /* 0x000fe20003f05270 */
[----:B------:R-:W-:Y:S01]  /*8cd0*/  UIADD3 UR16, UR16, 0x2c180, UR8 ;  /* 0x0002c18010107890 */ /* 0x000fe2000fffe008 */
[----:B------:R-:W-:Y:S01]  /*8ce0*/  VIADD R23, R23, 0x40 ;  /* 0x0000004017177836 */ /* 0x000fe20000000000 */
[----:B------:R-:W-:Y:S01]  /*8cf0*/  UMOV UR26, 0xf0000 ;  /* 0x000f0000001a7882 */ /* 0x000fe20000000000 */
[----:B------:R-:W-:-:S02]  /*8d00*/  SEL R8, RZ, 0x1, P0 ;  /* 0x00000001ff087807 */ /* 0x000fc40000000000 */
[----:B------:R-:W-:Y:S01]  /*8d10*/  UMOV UR8, UR5 ;  /* 0x0000000500087c82 */ /* 0x000fe20008000000 */
[----:B------:R-:W-:Y:S01]  /*8d20*/  SEL R9, R9, RZ, P0 ;  /* 0x000000ff09097207 */ /* 0x000fe20000000000 */
[----:B------:R0:W-:Y:S01]  /*8d30*/  UTMALDG.3D [UR8], [UR6], desc[UR14] ;  /* 0x00000e08060075b4 */ /* 0x0001e20008011000 */
[----:B------:R-:W-:Y:S01]  /*8d40*/  LOP3.LUT R7, R7, R8, RZ, 0x3c, !PT ;  /* 0x0000000807077212 */ /* 0x000fe200078e3cff */
[----:B0-----:R-:W-:Y:S01]  /*8d50*/  UMOV UR11, UR19 ;  /* 0x00000013000b7c82 */ /* 0x001fe20008000000 */
[----:B------:R-:W-:Y:S02]  /*8d60*/  UMOV UR8, UR16 ;  /* 0x0000001000087c82 */ /* 0x000fe40008000000 */
[----:B------:R0:W-:Y:S02]  /*8d70*/  UTMALDG.3D.MULTICAST [UR8], [UR24], UR26, desc[UR14] ;  /* 0x00000e08180073b4 */ /* 0x0001e4000801181a */
[----:B0-----:R-:W-:Y:S05]  /*8d80*/  @P1 BRA `(.L_x_182) ;  /* 0xfffffffc00441947 */ /* 0x001fea000383ffff */
.L_x_179:
[----:B------:R-:W-:Y:S05]  /*8d90*/  BSYNC B1 ;  /* 0x0000000000017941 */ /* 0x000fea0003800000 */
.L_x_178:
[----:B------:R-:W-:Y:S01]  /*8da0*/  LOP3.LUT P1, RZ, R14, 0xff, RZ, 0xc0, !PT ;  /* 0x000000ff0eff7812 */ /* 0x000fe2000782c0ff */
[C---:B------:R-:W-:Y:S01]  /*8db0*/  IMAD.IADD R17, R10.reuse, 0x1, R17 ;  /* 0x000000010a117824 */ /* 0x040fe200078e0211 */
[----:B------:R-:W-:Y:S01]  /*8dc0*/  ULDC.64 UR6, c[0x0][0x650] ;  /* 0x0001940000067ab9 */ /* 0x000fe20000000a00 */
[C---:B------:R-:W-:Y:S01]  /*8dd0*/  ISETP.GE.U32.AND P2, PT, R10.reuse, 0xb, PT ;  /* 0x0000000b0a00780c */ /* 0x040fe20003f46070 */
[----:B------:R-:W-:Y:S01]  /*8de0*/  BSSY B1, `(.L_x_183) ;  /* 0x000006a000017945 */ /* 0x000fe20003800000 */
[----:B------:R-:W-:Y:S01]  /*8df0*/  IMAD.MOV.U32 R18, RZ, RZ, -0x1 ;  /* 0xffffffffff127424 */ /* 0x000fe200078e00ff */
[----:B------:R-:W-:Y:S01]  /*8e00*/  ISETP.GT.U32.AND P0, PT, R17, 0xa, PT ;  /* 0x0000000a1100780c */ /* 0x000fe20003f04070 */
[----:B------:R-:W-:Y:S01]  /*8e10*/  IMAD.MOV.U32 R16, RZ, RZ, -0x1 ;  /* 0xffffffffff107424 */ /* 0x000fe200078e00ff */
[----:B------:R-:W-:Y:S02]  /*8e20*/  PRMT R14, RZ, 0x7610, R14 ;  /* 0x00007610ff0e7816 */ /* 0x000fe4000000000e */
[----:B------:R-:W-:-:S03]  /*8e30*/  ISETP.LT.U32.AND P0, PT, R10, 0xb, P0 ;  /* 0x0000000b0a00780c */ /* 0x000fc60000701070 */
[----:B------:R-:W0:Y:S01]  /*8e40*/  @P1 S2R R7, SR_CgaCtaId ;  /* 0x0000000000071919 */ /* 0x000e220000008800 */
[----:B------:R-:W-:-:S04]  /*8e50*/  @P1 MOV R6, 0x400 ;  /* 0x0000040000061802 */ /* 0x000fc80000000f00 */
[----:B0-----:R-:W-:Y:S01]  /*8e60*/  @P1 LEA R8, R7, R6, 0x18 ;  /* 0x0000000607081211 */ /* 0x001fe200078ec0ff */
[----:B------:R-:W-:Y:S01]  /*8e70*/  IMAD.WIDE.U32 R6, R17, -0x45d1745d, RZ ;  /* 0xba2e8ba311067825 */ /* 0x000fe200078e00ff */
[----:B------:R-:W-:Y:S02]  /*8e80*/  SEL R6, RZ, 0x1, !P0 ;  /* 0x00000001ff067807 */ /* 0x000fe40004000000 */
[----:B------:R0:W-:Y:S01]  /*8e90*/  @P1 SYNCS.ARRIVE.TRANS64.A1T0 RZ, [R8+URZ+0xc8], RZ ;  /* 0x0000c8ff08ff19a7 */ /* 0x0001e2000810003f */
[----:B------:R-:W-:Y:S02]  /*8ea0*/  IADD3 R2, P1, R2, UR20, RZ ;  /* 0x0000001402027c10 */ /* 0x000fe4000ff3e0ff */
[----:B------:R-:W-:Y:S01]  /*8eb0*/  LOP3.LUT R5, R5, R6, RZ, 0x3c, !PT ;  /* 0x0000000605057212 */ /* 0x000fe200078e3cff */
[----:B------:R-:W-:Y:S01]  /*8ec0*/  IMAD.MOV.U32 R6, RZ, RZ, -0x1 ;  /* 0xffffffffff067424 */ /* 0x000fe200078e00ff */
[----:B------:R-:W-:Y:S02]  /*8ed0*/  IADD3.X R3, R3, UR13, RZ, P1, !PT ;  /* 0x0000000d03037c10 */ /* 0x000fe40008ffe4ff */
[----:B------:R-:W-:-:S02]  /*8ee0*/  ISETP.GE.U32.AND P0, PT, R2, UR6, PT ;  /* 0x0000000602007c0c */ /* 0x000fc4000bf06070 */
[----:B0-----:R-:W-:Y:S02]  /*8ef0*/  SHF.R.U32.HI R8, RZ, 0x3, R7 ;  /* 0x00000003ff087819 */ /* 0x001fe40000011607 */
[----:B------:R-:W-:Y:S02]  /*8f00*/  ISETP.GE.U32.AND.EX P0, PT, R3, UR7, PT, P0 ;  /* 0x0000000703007c0c */ /* 0x000fe4000bf06100 */
[----:B------:R-:W-:Y:S01]  /*8f10*/  @P2 LOP3.LUT R5, R5, 0x1, R8, 0x78, !PT ;  /* 0x0000000105052812 */ /* 0x000fe200078e7808 */
[----:B------:R-:W-:Y:S01]  /*8f20*/  IMAD R17, R8, -0xb, R17 ;  /* 0xfffffff508117824 */ /* 0x000fe200078e0211 */
[----:B------:R-:W-:-:S09]  /*8f30*/  PRMT R7, RZ, 0x7610, R7 ;  /* 0x00007610ff077816 */ /* 0x000fd20000000007 */
[----:B------:R-:W-:Y:S05]  /*8f40*/  @P0 BRA `(.L_x_184) ;  /* 0x00000004004c0947 */ /* 0x000fea0003800000 */
[----:B------:R-:W0:Y:S01]  /*8f50*/  S2R R18, SR_CTAID.X ;  /* 0x0000000000127919 */ /* 0x000e220000002500 */
[----:B------:R-:W-:Y:S01]  /*8f60*/  ULDC.64 UR6, c[0x0][0x628] ;  /* 0x00018a0000067ab9 */ /* 0x000fe20000000a00 */
[----:B------:R-:W-:Y:S01]  /*8f70*/  ULDC UR8, c[0x0][0x630] ;  /* 0x00018c0000087ab9 */ /* 0x000fe20000000800 */
[----:B------:R-:W-:Y:S01]  /*8f80*/  ISETP.NE.U32.AND P0, PT, RZ, UR6, PT ;  /* 0x00000006ff007c0c */ /* 0x000fe2000bf05070 */
[----:B------:R-:W1:Y:S01]  /*8f90*/  S2R R19, SR_CTAID.Y ;  /* 0x0000000000137919 */ /* 0x000e620000002600 */
[----:B------:R-:W-:Y:S01]  /*8fa0*/  ULDC UR9, c[0x0][0x150] ;  /* 0x0000540000097ab9 */ /* 0x000fe20000000800 */
[----:B------:R-:W-:Y:S01]  /*8fb0*/  IMAD.MOV.U32 R6, RZ, RZ, R2 ;  /* 0x000000ffff067224 */ /* 0x000fe200078e0002 */
[----:B------:R-:W-:Y:S01]  /*8fc0*/  ISETP.NE.AND.EX P0, PT, RZ, UR7, PT, P0 ;  /* 0x00000007ff007c0c */ /* 0x000fe2000bf05300 */
[----:B------:R-:W-:Y:S01]  /*8fd0*/  IMAD.MOV.U32 R7, RZ, RZ, R3 ;  /* 0x000000ffff077224 */ /* 0x000fe200078e0003 */
[----:B0-----:R-:W-:-:S11]  /*8fe0*/  I2FP.F32.U32 R20, R18 ;  /* 0x0000001200147245 */ /* 0x001fd60000201000 */
[----:B------:R-:W-:Y:S05]  /*8ff0*/  @!P0 BRA `(.L_x_185) ;  /* 0x0000000000288947 */ /* 0x000fea0003800000 */
[----:B------:R-:W-:Y:S02]  /*9000*/  ULDC UR5, c[0x0][0x634] ;  /* 0x00018d0000057ab9 */ /* 0x000fe40000000800 */
[----:B------:R-:W-:-:S05]  /*9010*/  IADD3 R7, P0, R2, UR5, RZ ;  /* 0x0000000502077c10 */ /* 0x000fca000ff1e0ff */
[----:B------:R-:W-:-:S04]  /*9020*/  IMAD.X R21, RZ, RZ, R3, P0 ;  /* 0x000000ffff157224 */ /* 0x000fc800000e0603 */
[----:B------:R-:W-:-:S04]  /*9030*/  IMAD.WIDE.U32 R8, R21, UR6, RZ ;  /* 0x0000000615087c25 */ /* 0x000fc8000f8e00ff */
[----:B------:R-:W-:-:S04]  /*9040*/  IMAD.WIDE.U32 R8, P0, R7, UR7, R8 ;  /* 0x0000000707087c25 */ /* 0x000fc8000f800008 */
[----:B------:R-:W-:-:S04]  /*9050*/  IMAD.WIDE.U32 R6, R7, UR6, RZ ;  /* 0x0000000607067c25 */ /* 0x000fc8000f8e00ff */
[----:B------:R-:W-:Y:S01]  /*9060*/  IMAD.MOV.U32 R6, RZ, RZ, R9 ;  /* 0x000000ffff067224 */ /* 0x000fe200078e0009 */
[----:B------:R-:W-:Y:S01]  /*9070*/  IADD3 RZ, P1, R7, R8, RZ ;  /* 0x0000000807ff7210 */ /* 0x000fe20007f3e0ff */
[----:B------:R-:W-:-:S04]  /*9080*/  IMAD.X R7, RZ, RZ, RZ, P0 ;  /* 0x000000ffff077224 */ /* 0x000fc800000e06ff */
[----:B------:R-:W-:-:S08]  /*9090*/  IMAD.WIDE.U32.X R6, R21, UR7, R6, P1 ;  /* 0x0000000715067c25 */ /* 0x000fd000088e0406 */
.L_x_185:
[--C-:B------:R-:W-:Y:S01]  /*90a0*/  SHF.R.U64 R16, R6, UR8, R7.reuse ;  /* 0x0000000806107c19 */ /* 0x100fe20008001207 */
[----:B------:R-:W-:Y:S01]  /*90b0*/  FMUL R20, R20, UR9 ;  /* 0x0000000914147c20 */ /* 0x000fe20008400000 */
[----:B------:R-:W0:Y:S01]  /*90c0*/  LDC R21, c[0x0][0x144] ;  /* 0x00005100ff157b82 */ /* 0x000e220000000800 */
[----:B-1----:R-:W-:Y:S01]  /*90d0*/  I2FP.F32.U32 R8, R19 ;  /* 0x0000001300087245 */ /* 0x002fe20000201000 */
[----:B------:R-:W-:Y:S01]  /*90e0*/  ULDC UR5, c[0x0][0x154] ;  /* 0x0000550000057ab9 */ /* 0x000fe20000000800 */
[----:B------:R-:W-:Y:S01]  /*90f0*/  SHF.R.U32.HI R6, RZ, UR8, R7 ;  /* 0x00000008ff067c19 */ /* 0x000fe20008011607 */
[----:B------:R-:W-:Y:S01]  /*9100*/  ULDC.64 UR6, c[0x0][0x620] ;  /* 0x0001880000067ab9 */ /* 0x000fe20000000a00 */
[----:B------:R-:W-:Y:S01]  /*9110*/  IADD3 R7, P0, RZ, -R16, RZ ;  /* 0x80000010ff077210 */ /* 0x000fe20007f1e0ff */
[----:B------:R-:W1:Y:S01]  /*9120*/  F2I.U32.TRUNC.NTZ R20, R20 ;  /* 0x0000001400147305 */ /* 0x000e62000020f000 */
[----:B------:R-:W-:Y:S01]  /*9130*/  FMUL R8, R8, UR5 ;  /* 0x0000000508087c20 */ /* 0x000fe20008400000 */
[----:B------:R-:W2:Y:S01]  /*9140*/  LDC R22, c[0x0][0x148] ;  /* 0x00005200ff167b82 */ /* 0x000ea20000000800 */
[----:B------:R-:W-:Y:S01]  /*9150*/  ULDC UR5, c[0x0][0x618] ;  /* 0x0001860000057ab9 */ /* 0x000fe20000000800 */
[----:B------:R-:W-:-:S04]  /*9160*/  IMAD.X R6, RZ, RZ, ~R6, P0 ;  /* 0x000000ffff067224 */ /* 0x000fc800000e0e06 */
[----:B------:R-:W-:Y:S01]  /*9170*/  IMAD R6, R6, UR6, RZ ;  /* 0x0000000606067c24 */ /* 0x000fe2000f8e02ff */
[----:B------:R-:W3:Y:S03]  /*9180*/  F2I.U32.TRUNC.NTZ R8, R8 ;  /* 0x0000000800087305 */ /* 0x000ee6000020f000 */
[C---:B------:R-:W-:Y:S02]  /*9190*/  IMAD R9, R7.reuse, UR7, R6 ;  /* 0x0000000707097c24 */ /* 0x040fe4000f8e0206 */
[----:B------:R-:W-:Y:S01]  /*91a0*/  IMAD.WIDE.U32 R6, R7, UR6, R2 ;  /* 0x0000000607067c25 */ /* 0x000fe2000f8e0002 */
[----:B------:R-:W-:Y:S02]  /*91b0*/  ULDC.64 UR6, c[0x0][0x640] ;  /* 0x0001900000067ab9 */ /* 0x000fe40000000a00 */
[----:B------:R-:W-:Y:S01]  /*91c0*/  ISETP.NE.U32.AND P0, PT, RZ, UR6, PT ;  /* 0x00000006ff007c0c */ /* 0x000fe2000bf05070 */
[----:B-1----:R-:W-:-:S02]  /*91d0*/  IMAD.MOV R20, RZ, RZ, -R20 ;  /* 0x000000ffff147224 */ /* 0x002fc400078e0a14 */
[----:B------:R-:W-:Y:S01]  /*91e0*/  IMAD.IADD R7, R7, 0x1, R9 ;  /* 0x0000000107077824 */ /* 0x000fe200078e0209 */
[----:B------:R-:W-:Y:S01]  /*91f0*/  ISETP.NE.AND.EX P0, PT, RZ, UR7, PT, P0 ;  /* 0x00000007ff007c0c */ /* 0x000fe2000bf05300 */
[----:B0-----:R-:W-:-:S03]  /*9200*/  IMAD R18, R21, R20, R18 ;  /* 0x0000001415127224 */ /* 0x001fc600078e0212 */
[--C-:B------:R-:W-:Y:S01]  /*9210*/  SHF.R.U64 R20, R6, UR5, R7.reuse ;  /* 0x0000000506147c19 */ /* 0x100fe20008001207 */
[----:B---3--:R-:W-:Y:S01]  /*9220*/  IMAD.MOV R6, RZ, RZ, -R8 ;  /* 0x000000ffff067224 */ /* 0x008fe200078e0a08 */
[----:B------:R-:W-:Y:S01]  /*9230*/  SHF.R.U32.HI R7, RZ, UR5, R7 ;  /* 0x00000005ff077c19 */ /* 0x000fe20008011607 */
[----:B------:R-:W-:Y:S02]  /*9240*/  ULDC UR5, c[0x0][0x608] ;  /* 0x0001820000057ab9 */ /* 0x000fe40000000800 */
[----:B--2---:R-:W-:Y:S01]  /*9250*/  @P3 IMAD R18, R22, R6, R19 ;  /* 0x0000000616123224 */ /* 0x004fe200078e0213 */
[--C-:B------:R-:W-:Y:S02]  /*9260*/  SHF.R.U64 R22, R20, UR5, R7.reuse ;  /* 0x0000000514167c19 */ /* 0x100fe40008001207 */
[----:B------:R-:W-:Y:S01]  /*9270*/  SHF.R.U32.HI R7, RZ, UR5, R7 ;  /* 0x00000005ff077c19 */ /* 0x000fe20008011607 */
[----:B------:R-:W-:-:S03]  /*9280*/  ULDC UR5, c[0x0][0x658] ;  /* 0x0001960000057ab9 */ /* 0x000fc60000000800 */
[--C-:B------:R-:W-:Y:S02]  /*9290*/  SHF.R.U64 R19, R22, UR5, R7.reuse ;  /* 0x0000000516137c19 */ /* 0x100fe40008001207 */
[----:B------:R-:W-:-:S03]  /*92a0*/  SHF.R.U32.HI R21, RZ, UR5, R7 ;  /* 0x00000005ff157c19 */ /* 0x000fc60008011607 */
[----:B------:R-:W-:Y:S02]  /*92b0*/  IMAD.MOV.U32 R8, RZ, RZ, R19 ;  /* 0x000000ffff087224 */ /* 0x000fe400078e0013 */
[----:B------:R-:W-:Y:S01]  /*92c0*/  IMAD.MOV.U32 R7, RZ, RZ, R21 ;  /* 0x000000ffff077224 */ /* 0x000fe200078e0015 */
[----:B------:R-:W-:Y:S06]  /*92d0*/  @!P0 BRA `(.L_x_186) ;  /* 0x00000000002c8947 */ /* 0x000fec0003800000 */
        /* <DEDUP_REMOVED lines=9> */
[----:B------:R-:W-:-:S04]  /*9370*/  IMAD.WIDE.U32.X R6, R21, UR7, R6, P1 ;  /* 0x0000000715067c25 */ /* 0x000fc800088e0406 */
[----:B------:R-:W-:-:S07]  /*9380*/  IMAD.MOV.U32 R8, RZ, RZ, R6 ;  /* 0x000000ffff087224 */ /* 0x000fce00078e0006 */
.L_x_186:
[----:B------:R-:W-:Y:S01]  /*9390*/  ULDC UR5, c[0x0][0x648] ;  /* 0x0001920000057ab9 */ /* 0x000fe20000000800 */
[----:B------:R-:W-:Y:S01]  /*93a0*/  LOP3.LUT R6, R22, UR17, RZ, 0xc0, !PT ;  /* 0x0000001116067c12 */ /* 0x000fe2000f8ec0ff */
[----:B------:R-:W-:Y:S01]  /*93b0*/  ULDC UR6, c[0x0][0x610] ;  /* 0x0001840000067ab9 */ /* 0x000fe20000000800 */
[----:B------:R-:W-:Y:S01]  /*93c0*/  SHF.R.U64 R7, R8, UR5, R7 ;  /* 0x0000000508077c19 */ /* 0x000fe20008001207 */
[----:B------:R-:W-:Y:S01]  /*93d0*/  ULDC UR5, c[0x0][0x638] ;  /* 0x00018e0000057ab9 */ /* 0x000fe20000000800 */
[----:B------:R-:W-:-:S03]  /*93e0*/  LOP3.LUT R20, R20, UR4, RZ, 0xc0, !PT ;  /* 0x0000000414147c12 */ /* 0x000fc6000f8ec0ff */
[----:B------:R-:W-:Y:S02]  /*93f0*/  IMAD.MOV R8, RZ, RZ, -R7 ;  /* 0x000000ffff087224 */ /* 0x000fe400078e0a07 */
[----:B------:R-:W-:Y:S02]  /*9400*/  IMAD R7, R7, UR18, R6 ;  /* 0x0000001207077c24 */ /* 0x000fe4000f8e0206 */
[----:B------:R-:W-:Y:S01]  /*9410*/  IMAD R19, R8, UR5, R19 ;  /* 0x0000000508137c24 */ /* 0x000fe2000f8e0213 */
[----:B------:R-:W-:Y:S01]  /*9420*/  ULDC UR5, c[0x0][0x600] ;  /* 0x0001800000057ab9 */ /* 0x000fe20000000800 */
[----:B------:R-:W-:Y:S02]  /*9430*/  IMAD R18, R7, UR6, R18 ;  /* 0x0000000607127c24 */ /* 0x000fe4000f8e0212 */
[----:B------:R-:W-:Y:S02]  /*9440*/  IMAD R19, R19, UR5, R20 ;  /* 0x0000000513137c24 */ /* 0x000fe4000f8e0214 */
[----:B------:R-:W-:-:S03]  /*9450*/  IMAD.MOV.U32 R7, RZ, RZ, 0x1 ;  /* 0x00000001ff077424 */ /* 0x000fc600078e00ff */
[----:B------:R-:W-:Y:S02]  /*9460*/  SEL R6, R19, R18, !P3 ;  /* 0x0000001213067207 */ /* 0x000fe40005800000 */
[----:B------:R-:W-:-:S07]  /*9470*/  SEL R18, R18, R19, !P3 ;  /* 0x0000001312127207 */ /* 0x000fce0005800000 */
.L_x_184:
[----:B------:R-:W-:Y:S05]  /*9480*/  BSYNC B1 ;  /* 0x0000000000017941 */ /* 0x000fea0003800000 */
.L_x_183:
[----:B------:R-:W-:-:S13]  /*9490*/  LOP3.LUT P0, RZ, R7, 0xff, RZ, 0xc0, !PT ;  /* 0x000000ff07ff7812 */ /* 0x000fda000780c0ff */
[----:B------:R-:W-:Y:S05]  /*94a0*/  @P0 BRA `(.L_x_187) ;  /* 0xfffffff400480947 */ /* 0x000fea000383ffff */
[----:B------:R-:W-:Y:S05]  /*94b0*/  BSYNC B0 ;  /* 0x0000000000007941 */ /* 0x000fea0003800000 */
.L_x_176:
[----:B------:R-:W-:-:S03]  /*94c0*/  UMOV UR5, 0xffffffff ;  /* 0xffffffff00057882 */ /* 0x000fc60000000000 */
[----:B------:R-:W-:Y:S05]  /*94d0*/  BRA.DIV UR5, `(.L_x_188) ;  /* 0x0000000a05187947 */ /* 0x000fea000b800000 */
[----:B------:R-:W-:-:S13]  /*94e0*/  ELECT P0, URZ, PT ;  /* 0x00000000003f782f */ /* 0x000fda0003800000 */
.L_x_209:
[----:B------:R-:W-:Y:S04]  /*94f0*/  BSSY B0, `(.L_x_189) ;  /* 0x000006a000007945 */ /* 0x000fe80003800000 */
[----:B------:R-:W-:Y:S05]  /*9500*/  @!P0 BRA `(.L_x_190) ;  /* 0x0000000400a08947 */ /* 0x000fea0003800000 */
[----:B------:R-:W-:-:S04]  /*9510*/  LOP3.LUT R4, R4, 0x2, RZ, 0xfc, !PT ;  /* 0x0000000204047812 */ /* 0x000fc800078efcff */
[----:B------:R-:W-:-:S13]  /*9520*/  ISETP.NE.AND P0, PT, R4, 0x3, PT ;  /* 0x000000030400780c */ /* 0x000fda0003f05270 */
[----:B------:R-:W-:Y:S05]  /*9530*/  @!P0 BRA `(.L_x_191) ;  /* 0x0000000000048947 */ /* 0x000fea0003800000 */
[----:B------:R-:W-:Y:S01]  /*9540*/  BPT.TRAP 0x1 ;  /* 0x000000040000795c */ /* 0x000fe20000300000 */
.L_x_191:
[----:B------:R-:W0:Y:S01]  /*9550*/  S2R R3, SR_CgaCtaId ;  /* 0x0000000000037919 */ /* 0x000e220000008800 */
[----:B------:R-:W-:-:S04]  /*9560*/  MOV R0, 0x400 ;  /* 0x0000040000007802 */ /* 0x000fc80000000f00 */
[----:B0-----:R-:W-:Y:S02]  /*9570*/  LEA R0, R3, R0, 0x18 ;  /* 0x0000000003007211 */ /* 0x001fe400078ec0ff */
[----:B------:R-:W-:-:S03]  /*9580*/  SHF.L.U32 R3, R5, 0x1f, RZ ;  /* 0x0000001f05037819 */ /* 0x000fc600000006ff */
[----:B------:R-:W-:-:S04]  /*9590*/  VIADD R0, R0, 0x58 ;  /* 0x0000005800007836 */ /* 0x000fc80000000000 */
[C---:B------:R-:W-:Y:S02]  /*95a0*/  IMAD R6, R17.reuse, 0x8, R0 ;  /* 0x0000000811067824 */ /* 0x040fe400078e0200 */
[----:B------:R-:W-:Y:S02]  /*95b0*/  VIADD R17, R17, 0x1 ;  /* 0x0000000111117836 */ /* 0x000fe40000000000 */
[----:B------:R-:W0:Y:S03]  /*95c0*/  SYNCS.PHASECHK.TRANS64.TRYWAIT P0, [R6+URZ], R3 ;  /* 0x00000003060075a7 */ /* 0x000e26000800017f */
[----:B------:R-:W-:-:S04]  /*95d0*/  ISETP.NE.AND P1, PT, R17, 0xb, PT ;  /* 0x0000000b1100780c */ /* 0x000fc80003f25270 */
[----:B------:R-:W-:Y:S02]  /*95e0*/  SEL R2, RZ, 0x1, P1 ;  /* 0x00000001ff027807 */ /* 0x000fe40000800000 */
[----:B------:R-:W-:Y:S02]  /*95f0*/  SEL R17, R17, RZ, P1 ;  /* 0x000000ff11117207 */ /* 0x000fe40000800000 */
[----:B------:R-:W-:-:S03]  /*9600*/  LOP3.LUT R8, R5, R2, RZ, 0x3c, !PT ;  /* 0x0000000205087212 */ /* 0x000fc600078e3cff */
[----:B------:R-:W-:Y:S01]  /*9610*/  IMAD R7, R17, 0x8, R0 ;  /* 0x0000000811077824 */ /* 0x000fe200078e0200 */
[----:B------:R-:W-:Y:S01]  /*9620*/  SHF.L.U32 R4, R8, 0x1f, RZ ;  /* 0x0000001f08047819 */ /* 0x000fe200000006ff */
[----:B0-----:R-:W-:Y:S06]  /*9630*/  @!P0 BRA `(.L_x_192) ;  /* 0x0000000400e08947 */ /* 0x001fec0003800000 */
.L_x_210:
[----:B------:R-:W1:Y:S01]  /*9640*/  SYNCS.PHASECHK.TRANS64.TRYWAIT P0, [R7+URZ], R4 ;  /* 0x00000004070075a7 */ /* 0x000e62000800017f */
[----:B------:R-:W-:-:S05]  /*9650*/  VIADD R2, R17, 0x1 ;  /* 0x0000000111027836 */ /* 0x000fca0000000000 */
[----:B------:R-:W-:-:S04]  /*9660*/  ISETP.NE.AND P1, PT, R2, 0xb, PT ;  /* 0x0000000b0200780c */ /* 0x000fc80003f25270 */
[----:B0-----:R-:W-:Y:S02]  /*9670*/  SEL R3, RZ, 0x1, P1 ;  /* 0x00000001ff037807 */ /* 0x001fe40000800000 */
[----:B------:R-:W-:Y:S02]  /*9680*/  SEL R9, R2, RZ, P1 ;  /* 0x000000ff02097207 */ /* 0x000fe40000800000 */
[----:B------:R-:W-:-:S03]  /*9690*/  LOP3.LUT R8, R8, R3, RZ, 0x3c, !PT ;  /* 0x0000000308087212 */ /* 0x000fc600078e3cff */
[----:B------:R-:W-:Y:S01]  /*96a0*/  IMAD R6, R9, 0x8, R0 ;  /* 0x0000000809067824 */ /* 0x000fe200078e0200 */
[----:B------:R-:W-:Y:S01]  /*96b0*/  SHF.L.U32 R5, R8, 0x1f, RZ ;  /* 0x0000001f08057819 */ /* 0x000fe200000006ff */
[----:B-1----:R-:W-:Y:S06]  /*96c0*/  @!P0 BRA `(.L_x_193) ;  /* 0x0000000400d08947 */ /* 0x002fec0003800000 */
.L_x_211:
[----:B------:R-:W1:Y:S01]  /*96d0*/  SYNCS.PHASECHK.TRANS64.TRYWAIT P0, [R6+URZ], R5 ;  /* 0x00000005060075a7 */ /* 0x000e62000800017f */
[----:B------:R-:W-:-:S05]  /*96e0*/  VIADD R2, R9, 0x1 ;  /* 0x0000000109027836 */ /* 0x000fca0000000000 */
[----:B------:R-:W-:-:S04]  /*96f0*/  ISETP.NE.AND P1, PT, R2, 0xb, PT ;  /* 0x0000000b0200780c */ /* 0x000fc80003f25270 */
[----:B------:R-:W-:Y:S02]  /*9700*/  SEL R3, RZ, 0x1, P1 ;  /* 0x00000001ff037807 */ /* 0x000fe40000800000 */
[----:B0-----:R-:W-:Y:S02]  /*9710*/  SEL R7, R2, RZ, P1 ;  /* 0x000000ff02077207 */ /* 0x001fe40000800000 */
[----:B------:R-:W-:-:S03]  /*9720*/  LOP3.LUT R8, R8, R3, RZ, 0x3c, !PT ;  /* 0x0000000308087212 */ /* 0x000fc600078e3cff */
[----:B------:R-:W-:Y:S01]  /*9730*/  IMAD R9, R7, 0x8, R0 ;  /* 0x0000000807097824 */ /* 0x000fe200078e0200 */
[----:B------:R-:W-:Y:S01]  /*9740*/  SHF.L.U32 R4, R8, 0x1f, RZ ;  /* 0x0000001f08047819 */ /* 0x000fe200000006ff */
[----:B-1----:R-:W-:Y:S06]  /*9750*/  @!P0 BRA `(.L_x_194) ;  /* 0x0000000400c08947 */ /* 0x002fec0003800000 */
.L_x_212:
[----:B------:R-:W1:Y:S01]  /*9760*/  SYNCS.PHASECHK.TRANS64.TRYWAIT P0, [R9+URZ], R4 ;  /* 0x00000004090075a7 */ /* 0x000e62000800017f */
[----:B------:R-:W-:-:S05]  /*9770*/  VIADD R2, R7, 0x1 ;  /* 0x0000000107027836 */ /* 0x000fca0000000000 */
[----:B------:R-:W-:-:S04]  /*9780*/  ISETP.NE.AND P1, PT, R2, 0xb, PT ;  /* 0x0000000b0200780c */ /* 0x000fc80003f25270 */
[----:B------:R-:W-:Y:S02]  /*9790*/  SEL R3, RZ, 0x1, P1 ;  /* 0x00000001ff037807 */ /* 0x000fe40000800000 */
[----:B------:R-:W-:Y:S02]  /*97a0*/  SEL R7, R2, RZ, P1 ;  /* 0x000000ff02077207 */ /* 0x000fe40000800000 */
[----:B------:R-:W-:-:S03]  /*97b0*/  LOP3.LUT R8, R8, R3, RZ, 0x3c, !PT ;  /* 0x0000000308087212 */ /* 0x000fc600078e3cff */
[----:B0-----:R-:W-:Y:S01]  /*97c0*/  IMAD R6, R7, 0x8, R0 ;  /* 0x0000000807067824 */ /* 0x001fe200078e0200 */
[----:B------:R-:W-:Y:S01]  /*97d0*/  SHF.L.U32 R5, R8, 0x1f, RZ ;  /* 0x0000001f08057819 */ /* 0x000fe200000006ff */
[----:B-1----:R-:W-:Y:S06]  /*97e0*/  @!P0 BRA `(.L_x_195) ;  /* 0x0000000400b08947 */ /* 0x002fec0003800000 */
.L_x_213:
        /* <DEDUP_REMOVED lines=9> */
.L_x_214:
        /* <DEDUP_REMOVED lines=9> */
.L_x_215:
        /* <DEDUP_REMOVED lines=9> */
.L_x_216:
[----:B------:R-:W1:Y:S01]  /*99a0*/  SYNCS.PHASECHK.TRANS64.TRYWAIT P0, [R9+URZ], R4 ;  /* 0x00000004090075a7 */ /* 0x000e62000800017f */
[----:B------:R-:W-:-:S05]  /*99b0*/  VIADD R2, R7, 0x1 ;  /* 0x0000000107027836 */ /* 0x000fca0000000000 */
[----:B------:R-:W-:-:S04]  /*99c0*/  ISETP.NE.AND P1, PT, R2, 0xb, PT ;  /* 0x0000000b0200780c */ /* 0x000fc80003f25270 */
[----:B------:R-:W-:Y:S02]  /*99d0*/  SEL R3, RZ, 0x1, P1 ;  /* 0x00000001ff037807 */ /* 0x000fe40000800000 */
[----:B------:R-:W-:Y:S02]  /*99e0*/  SEL R7, R2, RZ, P1 ;  /* 0x000000ff02077207 */ /* 0x000fe40000800000 */
[----:B------:R-:W-:-:S03]  /*99f0*/  LOP3.LUT R8, R8, R3, RZ, 0x3c, !PT ;  /* 0x0000000308087212 */ /* 0x000fc600078e3cff */
[----:B------:R-:W-:Y:S01]  /*9a00*/  IMAD R10, R7, 0x8, R0 ;  /* 0x00000008070a7824 */ /* 0x000fe200078e0200 */
[----:B0-----:R-:W-:Y:S01]  /*9a10*/  SHF.L.U32 R5, R8, 0x1f, RZ ;  /* 0x0000001f08057819 */ /* 0x001fe200000006ff */
[----:B-1----:R-:W-:Y:S06]  /*9a20*/  @!P0 BRA `(.L_x_199) ;  /* 0x0000000400708947 */ /* 0x002fec0003800000 */
.L_x_217:
[----:B------:R-:W1:Y:S01]  /*9a30*/  SYNCS.PHASECHK.TRANS64.TRYWAIT P0, [R10+URZ], R5 ;  /* 0x000000050a0075a7 */ /* 0x000e62000800017f */
[----:B------:R-:W-:-:S05]  /*9a40*/  VIADD R2, R7, 0x1 ;  /* 0x0000000107027836 */ /* 0x000fca0000000000 */
[----:B------:R-:W-:-:S04]  /*9a50*/  ISETP.NE.AND P1, PT, R2, 0xb, PT ;  /* 0x0000000b0200780c */ /* 0x000fc80003f25270 */
[----:B------:R-:W-:Y:S02]  /*9a60*/  SEL R3, RZ, 0x1, P1 ;  /* 0x00000001ff037807 */ /* 0x000fe40000800000 */
[----:B------:R-:W-:Y:S02]  /*9a70*/  SEL R7, R2, RZ, P1 ;  /* 0x000000ff02077207 */ /* 0x000fe40000800000 */
[----:B0-----:R-:W-:-:S03]  /*9a80*/  LOP3.LUT R9, R8, R3, RZ, 0x3c, !PT ;  /* 0x0000000308097212 */ /* 0x001fc600078e3cff */
[----:B------:R-:W-:Y:S01]  /*9a90*/  IMAD R11, R7, 0x8, R0 ;  /* 0x00000008070b7824 */ /* 0x000fe200078e0200 */
[----:B------:R-:W-:Y:S01]  /*9aa0*/  SHF.L.U32 R6, R9, 0x1f, RZ ;  /* 0x0000001f09067819 */ /* 0x000fe200000006ff */
[----:B-1----:R-:W-:Y:S06]  /*9ab0*/  @!P0 BRA `(.L_x_200) ;  /* 0x0000000400608947 */ /* 0x002fec0003800000 */
.L_x_218:
[----:B------:R-:W1:Y:S01]  /*9ac0*/  SYNCS.PHASECHK.TRANS64.TRYWAIT P0, [R11+URZ], R6 ;  /* 0x000000060b0075a7 */ /* 0x000e62000800017f */
[----:B------:R-:W-:-:S05]  /*9ad0*/  VIADD R2, R7, 0x1 ;  /* 0x0000000107027836 */ /* 0x000fca0000000000 */
[----:B------:R-:W-:-:S04]  /*9ae0*/  ISETP.NE.AND P1, PT, R2, 0xb, PT ;  /* 0x0000000b0200780c */ /* 0x000fc80003f25270 */
[----:B------:R-:W-:Y:S02]  /*9af0*/  SEL R4, RZ, 0x1, P1 ;  /* 0x00000001ff047807 */ /* 0x000fe40000800000 */
[----:B------:R-:W-:Y:S02]  /*9b00*/  SEL R3, R2, RZ, P1 ;  /* 0x000000ff02037207 */ /* 0x000fe40000800000 */
[----:B------:R-:W-:Y:S01]  /*9b10*/  LOP3.LUT R4, R9, R4, RZ, 0x3c, !PT ;  /* 0x0000000409047212 */ /* 0x000fe200078e3cff */
[----:B-1----:R-:W-:Y:S06]  /*9b20*/  @!P0 BRA `(.L_x_201) ;  /* 0x0000000400588947 */ /* 0x002fec0003800000 */
.L_x_219:
[----:B------:R-:W-:Y:S01]  /*9b30*/  IMAD R3, R3, 0x8, R0 ;  /* 0x0000000803037824 */ /* 0x000fe200078e0200 */
[----:B------:R-:W-:-:S07]  /*9b40*/  SHF.L.U32 R0, R4, 0x1f, RZ ;  /* 0x0000001f04007819 */ /* 0x000fce00000006ff */
.L_x_202:
[----:B--2---:R2:W3:Y:S02]  /*9b50*/  SYNCS.PHASECHK.TRANS64.TRYWAIT P0, [R3+URZ], R0 ;  /* 0x00000000030075a7 */ /* 0x0044e4000800017f */
[----:B---3--:R-:W-:Y:S05]  /*9b60*/  @!P0 NANOSLEEP.SYNCS 0x989680 ;  /* 0x009896800000895d */ /* 0x008fea0003900000 */
[----:B------:R-:W3:Y:S02]  /*9b70*/  @!P0 SYNCS.PHASECHK.TRANS64 P0, [R3+URZ], R0 ;  /* 0x00000000030085a7 */ /* 0x000ee4000800007f */
[----:B---3--:R-:W-:Y:S05]  /*9b80*/  @!P0 BRA `(.L_x_202) ;  /* 0xfffffffc00f08947 */ /* 0x008fea000383ffff */
.L_x_190:
[----:B------:R-:W-:Y:S05]  /*9b90*/  BSYNC B0 ;  /* 0x0000000000007941 */ /* 0x000fea0003800000 */
.L_x_189:
[----:B------:R-:W-:Y:S05]  /*9ba0*/  EXIT ;  /* 0x000000000000794d */ /* 0x000fea0003800000 */
.L_x_22:
[----:B-1----:R-:W-:-:S04]  /*9bb0*/  IMAD.U32 R13, RZ, RZ, UR6 ;  /* 0x00000006ff0d7e24 */ /* 0x002fc8000f8e00ff */
[----:B------:R1:W4:Y:S03]  /*9bc0*/  SYNCS.PHASECHK.TRANS64.TRYWAIT P0, [R13+URZ], R12 ;  /* 0x0000000c0d0075a7 */ /* 0x000326000800017f */
[----:B----4-:R-:W-:Y:S05]  /*9bd0*/  @!P0 NANOSLEEP.SYNCS 0x989680 ;  /* 0x009896800000895d */ /* 0x010fea0003900000 */
[----:B------:R-:W4:Y:S02]  /*9be0*/  @!P0 SYNCS.PHASECHK.TRANS64 P0, [R13+URZ], R12 ;  /* 0x0000000c0d0085a7 */ /* 0x000f24000800007f */
[----:B----4-:R-:W-:Y:S05]  /*9bf0*/  @!P0 BRA `(.L_x_22) ;  /* 0xfffffffc00ec8947 */ /* 0x010fea000383ffff */
[----:B------:R-:W-:Y:S05]  /*9c00*/  BRA `(.L_x_21) ;  /* 0xffffff7c00487947 */ /* 0x000fea000383ffff */
.L_x_28:
[----:B-1----:R-:W-:-:S04]  /*9c10*/  IMAD.U32 R15, RZ, RZ, UR12 ;  /* 0x0000000cff0f7e24 */ /* 0x002fc8000f8e00ff */
[----:B------:R1:W4:Y:S03]  /*9c20*/  SYNCS.PHASECHK.TRANS64.TRYWAIT P0, [R15+URZ], R14 ;  /* 0x0000000e0f0075a7 */ /* 0x000326000800017f */
[----:B----4-:R-:W-:Y:S05]  /*9c30*/  @!P0 NANOSLEEP.SYNCS 0x989680 ;  /* 0x009896800000895d */ /* 0x010fea0003900000 */
[----:B------:R-:W4:Y:S02]  /*9c40*/  @!P0 SYNCS.PHASECHK.TRANS64 P0, [R15+URZ], R14 ;  /* 0x0000000e0f0085a7 */ /* 0x000f24000800007f */
[----:B----4-:R-:W-:Y:S05]  /*9c50*/  @!P0 BRA `(.L_x_28) ;  /* 0xfffffffc00ec8947 */ /* 0x010fea000383ffff */
[----:B------:R-:W-:Y:S05]  /*9c60*/  BRA `(.L_x_27) ;  /* 0xffffff8400b47947 */ /* 0x000fea000383ffff */
.L_x_177:
[----:B------:R-:W-:Y:S01]  /*9c70*/  BSSY B1, `(.L_x_203) ;  /* 0x0000006000017945 */ /* 0x000fe20003800000 */
[----:B------:R-:W-:-:S07]  /*9c80*/  IMAD.MOV.U32 R7, RZ, RZ, -0x1 ;  /* 0xffffffffff077424 */ /* 0x000fce00078e00ff */
[----:B------:R-:W-:Y:S05]  /*9c90*/  WARPSYNC.COLLECTIVE R7, `(.L_x_204) ;  /* 0x00000000070c7348 */ /* 0x000fea0003c00000 */
[----:B------:R-:W-:Y:S02]  /*9ca0*/  ELECT P0, UR62, PT ;  /* 0x00000000003e782f */ /* 0x000fe40003800000 */
[----:B------:R-:W-:Y:S01]  /*9cb0*/  MOV R7, UR62 ;  /* 0x0000003e00077c02 */ /* 0x000fe20008000f00 */
[----:B------:R-:W-:Y:S10]  /*9cc0*/  ENDCOLLECTIVE ;  /* 0x000000000000791b */ /* 0x000ff40003800000 */
.L_x_204:
[----:B------:R-:W-:Y:S05]  /*9cd0*/  BSYNC B1 ;  /* 0x0000000000017941 */ /* 0x000fea0003800000 */
.L_x_203:
[----:B------:R-:W-:Y:S05]  /*9ce0*/  BRA `(.L_x_205) ;  /* 0xffffffec00447947 */ /* 0x000fea000383ffff */
.L_x_180:
[----:B0-----:R0:W1:Y:S02]  /*9cf0*/  SYNCS.PHASECHK.TRANS64.TRYWAIT P0, [R21+URZ+0x58], R8 ;  /* 0x00005808150075a7 */ /* 0x001064000800017f */
[----:B-1----:R-:W-:Y:S05]  /*9d00*/  @!P0 NANOSLEEP.SYNCS 0x989680 ;  /* 0x009896800000895d */ /* 0x002fea0003900000 */
[----:B------:R-:W1:Y:S02]  /*9d10*/  @!P0 SYNCS.PHASECHK.TRANS64 P0, [R21+URZ+0x58], R8 ;  /* 0x00005808150085a7 */ /* 0x000e64000800007f */
[----:B-1----:R-:W-:Y:S05]  /*9d20*/  @!P0 BRA `(.L_x_180) ;  /* 0xfffffffc00f08947 */ /* 0x002fea000383ffff */
[----:B------:R-:W-:Y:S05]  /*9d30*/  BRA `(.L_x_206) ;  /* 0xffffffec007c7947 */ /* 0x000fea000383ffff */
.L_x_188:
[----:B------:R-:W-:Y:S01]  /*9d40*/  BSSY B0, `(.L_x_207) ;  /* 0x0000006000007945 */ /* 0x000fe20003800000 */
[----:B------:R-:W-:-:S07]  /*9d50*/  IMAD.MOV.U32 R7, RZ, RZ, -0x1 ;  /* 0xffffffffff077424 */ /* 0x000fce00078e00ff */
[----:B------:R-:W-:Y:S05]  /*9d60*/  WARPSYNC.COLLECTIVE R7, `(.L_x_208) ;  /* 0x00000000070c7348 */ /* 0x000fea0003c00000 */
[----:B------:R-:W-:Y:S02]  /*9d70*/  ELECT P0, UR62, PT ;  /* 0x00000000003e782f */ /* 0x000fe40003800000 */
[----:B------:R-:W-:Y:S01]  /*9d80*/  MOV R7, UR62 ;  /* 0x0000003e00077c02 */ /* 0x000fe20008000f00 */
[----:B------:R-:W-:Y:S10]  /*9d90*/  ENDCOLLECTIVE ;  /* 0x000000000000791b */ /* 0x000ff40003800000 */
.L_x_208:
[----:B------:R-:W-:Y:S05]  /*9da0*/  BSYNC B0 ;  /* 0x0000000000007941 */ /* 0x000fea0003800000 */
.L_x_207:
[----:B------:R-:W-:Y:S05]  /*9db0*/  BRA `(.L_x_209) ;  /* 0xfffffff400cc7947 */ /* 0x000fea000383ffff */
.L_x_192:
[----:B0-----:R0:W1:Y:S02]  /*9dc0*/  SYNCS.PHASECHK.TRANS64.TRYWAIT P0, [R6+URZ], R3 ;  /* 0x00000003060075a7 */ /* 0x001064000800017f */
[----:B-1----:R-:W-:Y:S05]  /*9dd0*/  @!P0 NANOSLEEP.SYNCS 0x989680 ;  /* 0x009896800000895d */ /* 0x002fea0003900000 */
[----:B------:R-:W1:Y:S02]  /*9de0*/  @!P0 SYNCS.PHASECHK.TRANS64 P0, [R6+URZ], R3 ;  /* 0x00000003060085a7 */ /* 0x000e64000800007f */
[----:B-1----:R-:W-:Y:S05]  /*9df0*/  @!P0 BRA `(.L_x_192) ;  /* 0xfffffffc00f08947 */ /* 0x002fea000383ffff */
[----:B------:R-:W-:Y:S05]  /*9e00*/  BRA `(.L_x_210) ;  /* 0xfffffff8000c7947 */ /* 0x000fea000383ffff */
.L_x_193:
[----:B0-----:R0:W1:Y:S02]  /*9e10*/  SYNCS.PHASECHK.TRANS64.TRYWAIT P0, [R7+URZ], R4 ;  /* 0x00000004070075a7 */ /* 0x001064000800017f */
[----:B-1----:R-:W-:Y:S05]  /*9e20*/  @!P0 NANOSLEEP.SYNCS 0x989680 ;  /* 0x009896800000895d */ /* 0x002fea0003900000 */
[----:B------:R-:W1:Y:S02]  /*9e30*/  @!P0 SYNCS.PHASECHK.TRANS64 P0, [R7+URZ], R4 ;  /* 0x00000004070085a7 */ /* 0x000e64000800007f */
[----:B-1----:R-:W-:Y:S05]  /*9e40*/  @!P0 BRA `(.L_x_193) ;  /* 0xfffffffc00f08947 */ /* 0x002fea000383ffff */
[----:B------:R-:W-:Y:S05]  /*9e50*/  BRA `(.L_x_211) ;  /* 0xfffffff8001c7947 */ /* 0x000fea000383ffff */
.L_x_194:
[----:B0-----:R0:W1:Y:S02]  /*9e60*/  SYNCS.PHASECHK.TRANS64.TRYWAIT P0, [R6+URZ], R5 ;  /* 0x00000005060075a7 */ /* 0x001064000800017f */
[----:B-1----:R-:W-:Y:S05]  /*9e70*/  @!P0 NANOSLEEP.SYNCS 0x989680 ;  /* 0x009896800000895d */ /* 0x002fea0003900000 */
[----:B------:R-:W1:Y:S02]  /*9e80*/  @!P0 SYNCS.PHASECHK.TRANS64 P0, [R6+URZ], R5 ;  /* 0x00000005060085a7 */ /* 0x000e64000800007f */
[----:B-1----:R-:W-:Y:S05]  /*9e90*/  @!P0 BRA `(.L_x_194) ;  /* 0xfffffffc00f08947 */ /* 0x002fea000383ffff */
[----:B------:R-:W-:Y:S05]  /*9ea0*/  BRA `(.L_x_212) ;  /* 0xfffffff8002c7947 */ /* 0x000fea000383ffff */
.L_x_195:
[----:B0-----:R0:W1:Y:S02]  /*9eb0*/  SYNCS.PHASECHK.TRANS64.TRYWAIT P0, [R9+URZ], R4 ;  /* 0x00000004090075a7 */ /* 0x001064000800017f */
[----:B-1----:R-:W-:Y:S05]  /*9ec0*/  @!P0 NANOSLEEP.SYNCS 0x989680 ;  /* 0x009896800000895d */ /* 0x002fea0003900000 */
[----:B------:R-:W1:Y:S02]  /*9ed0*/  @!P0 SYNCS.PHASECHK.TRANS64 P0, [R9+URZ], R4 ;  /* 0x00000004090085a7 */ /* 0x000e64000800007f */
[----:B-1----:R-:W-:Y:S05]  /*9ee0*/  @!P0 BRA `(.L_x_195) ;  /* 0xfffffffc00f08947 */ /* 0x002fea000383ffff */
[----:B------:R-:W-:Y:S05]  /*9ef0*/  BRA `(.L_x_213) ;  /* 0xfffffff8003c7947 */ /* 0x000fea000383ffff */
.L_x_196:
[----:B0-----:R0:W1:Y:S02]  /*9f00*/  SYNCS.PHASECHK.TRANS64.TRYWAIT P0, [R6+URZ], R5 ;  /* 0x00000005060075a7 */ /* 0x001064000800017f */
[----:B-1----:R-:W-:Y:S05]  /*9f10*/  @!P0 NANOSLEEP.SYNCS 0x989680 ;  /* 0x009896800000895d */ /* 0x002fea0003900000 */
[----:B------:R-:W1:Y:S02]  /*9f20*/  @!P0 SYNCS.PHASECHK.TRANS64 P0, [R6+URZ], R5 ;  /* 0x00000005060085a7 */ /* 0x000e64000800007f */
[----:B-1----:R-:W-:Y:S05]  /*9f30*/  @!P0 BRA `(.L_x_196) ;  /* 0xfffffffc00f08947 */ /* 0x002fea000383ffff */
[----:B------:R-:W-:Y:S05]  /*9f40*/  BRA `(.L_x_214) ;  /* 0xfffffff8004c7947 */ /* 0x000fea000383ffff */
.L_x_197:
[----:B0-----:R0:W1:Y:S02]  /*9f50*/  SYNCS.PHASECHK.TRANS64.TRYWAIT P0, [R9+URZ], R4 ;  /* 0x00000004090075a7 */ /* 0x001064000800017f */
[----:B-1----:R-:W-:Y:S05]  /*9f60*/  @!P0 NANOSLEEP.SYNCS 0x989680 ;  /* 0x009896800000895d */ /* 0x002fea0003900000 */
[----:B------:R-:W1:Y:S02]  /*9f70*/  @!P0 SYNCS.PHASECHK.TRANS64 P0, [R9+URZ], R4 ;  /* 0x00000004090085a7 */ /* 0x000e64000800007f */
[----:B-1----:R-:W-:Y:S05]  /*9f80*/  @!P0 BRA `(.L_x_197) ;  /* 0xfffffffc00f08947 */ /* 0x002fea000383ffff */
[----:B------:R-:W-:Y:S05]  /*9f90*/  BRA `(.L_x_215) ;  /* 0xfffffff8005c7947 */ /* 0x000fea000383ffff */
.L_x_198:
[----:B0-----:R0:W1:Y:S02]  /*9fa0*/  SYNCS.PHASECHK.TRANS64.TRYWAIT P0, [R6+URZ], R5 ;  /* 0x00000005060075a7 */ /* 0x001064000800017f */
[----:B-1----:R-:W-:Y:S05]  /*9fb0*/  @!P0 NANOSLEEP.SYNCS 0x989680 ;  /* 0x009896800000895d */ /* 0x002fea0003900000 */
[----:B------:R-:W1:Y:S02]  /*9fc0*/  @!P0 SYNCS.PHASECHK.TRANS64 P0, [R6+URZ], R5 ;  /* 0x00000005060085a7 */ /* 0x000e64000800007f */
[----:B-1----:R-:W-:Y:S05]  /*9fd0*/  @!P0 BRA `(.L_x_198) ;  /* 0xfffffffc00f08947 */ /* 0x002fea000383ffff */
[----:B------:R-:W-:Y:S05]  /*9fe0*/  BRA `(.L_x_216) ;  /* 0xfffffff8006c7947 */ /* 0x000fea000383ffff */
.L_x_199:
[----:B0-----:R0:W1:Y:S02]  /*9ff0*/  SYNCS.PHASECHK.TRANS64.TRYWAIT P0, [R9+URZ], R4 ;  /* 0x00000004090075a7 */ /* 0x001064000800017f */
[----:B-1----:R-:W-:Y:S05]  /*a000*/  @!P0 NANOSLEEP.SYNCS 0x989680 ;  /* 0x009896800000895d */ /* 0x002fea0003900000 */
[----:B------:R-:W1:Y:S02]  /*a010*/  @!P0 SYNCS.PHASECHK.TRANS64 P0, [R9+URZ], R4 ;  /* 0x00000004090085a7 */ /* 0x000e64000800007f */
[----:B-1----:R-:W-:Y:S05]  /*a020*/  @!P0 BRA `(.L_x_199) ;  /* 0xfffffffc00f08947 */ /* 0x002fea000383ffff */
[----:B------:R-:W-:Y:S05]  /*a030*/  BRA `(.L_x_217) ;  /* 0xfffffff8007c7947 */ /* 0x000fea000383ffff */
.L_x_200:
[----:B0-----:R0:W1:Y:S02]  /*a040*/  SYNCS.PHASECHK.TRANS64.TRYWAIT P0, [R10+URZ], R5 ;  /* 0x000000050a0075a7 */ /* 0x001064000800017f */
[----:B-1----:R-:W-:Y:S05]  /*a050*/  @!P0 NANOSLEEP.SYNCS 0x989680 ;  /* 0x009896800000895d */ /* 0x002fea0003900000 */
[----:B------:R-:W1:Y:S02]  /*a060*/  @!P0 SYNCS.PHASECHK.TRANS64 P0, [R10+URZ], R5 ;  /* 0x000000050a0085a7 */ /* 0x000e64000800007f */
[----:B-1----:R-:W-:Y:S05]  /*a070*/  @!P0 BRA `(.L_x_200) ;  /* 0xfffffffc00f08947 */ /* 0x002fea000383ffff */
[----:B------:R-:W-:Y:S05]  /*a080*/  BRA `(.L_x_218) ;  /* 0xfffffff8008c7947 */ /* 0x000fea000383ffff */
.L_x_201:
[----:B-1----:R1:W2:Y:S02]  /*a090*/  SYNCS.PHASECHK.TRANS64.TRYWAIT P0, [R11+URZ], R6 ;  /* 0x000000060b0075a7 */ /* 0x0022a4000800017f */
[----:B--2---:R-:W-:Y:S05]  /*a0a0*/  @!P0 NANOSLEEP.SYNCS 0x989680 ;  /* 0x009896800000895d */ /* 0x004fea0003900000 */
[----:B------:R-:W2:Y:S02]  /*a0b0*/  @!P0 SYNCS.PHASECHK.TRANS64 P0, [R11+URZ], R6 ;  /* 0x000000060b0085a7 */ /* 0x000ea4000800007f */
[----:B--2---:R-:W-:Y:S05]  /*a0c0*/  @!P0 BRA `(.L_x_201) ;  /* 0xfffffffc00f08947 */ /* 0x004fea000383ffff */
[----:B------:R-:W-:Y:S05]  /*a0d0*/  BRA `(.L_x_219) ;  /* 0xfffffff800947947 */ /* 0x000fea000383ffff */
.L_x_220:
[----:B------:R-:W-:-:S00]  /*a0e0*/  BRA `(.L_x_220) ;  /* 0xfffffffc00fc7947 */ /* 0x000fc0000383ffff */
[----:B------:R-:W-:-:S00]  /*a0f0*/  NOP ;  /* 0x0000000000007918 */ /* 0x000fc00000000000 */
        /* <DEDUP_REMOVED lines=8> */
.L_x_221:


//--------------------- .nv.shared._ZN7cutlass13device_kernelINS_4gemm6kernel13GemmUniversalIN4cute5tupleIJiiiiEEENS1_10collective13CollectiveMmaINS1_37MainloopSm90TmaGmmaWarpSpecializedFP8ILi11ENS5_IJNS4_1CILi4EEENSA_ILi1EEESC_EEENS1_35KernelTmaWarpSpecializedCooperativeEEENS5_IJNSA_ILi256EEENSA_ILi64EEESH_EEENS_12float_e5m2_tENS5_IJlSC_lEEESJ_SK_NS4_8TiledMMAINS4_8MMA_AtomIJNS4_4SM904GMMA30MMA_64x64x32_F32E5M2E5M2_SS_TNILNSO_7ScaleInE1ELSQ_1EEEEEENS4_6LayoutINS5_IJNSA_ILi2EEESC_SC_EEENS5_IJSC_NSA_ILi0EEESW_EEEEENS5_IJNS4_10UnderscoreESZ_SZ_EEEEENS4_13SM90_TMA_LOADENS4_14ComposedLayoutINS4_7SwizzleILi2ELi4ELi3EEENS4_18smem_ptr_flag_bitsILi8EEENST_INS5_IJNSA_ILi8EEESH_EEENS5_IJSH_SC_EEEEEEEvNS4_8identityENS4_23SM90_TMA_LOAD_MULTICASTES1C_vS1D_EENS_8epilogue10collective6detail29Sm90TmaWarpSpecializedAdapterINS1H_15DefaultEpilogueISJ_SK_SK_NS1G_6thread17LinearCombinationISJ_Li1EffLNS1L_9ScaleType4KindE0ELNS_15FloatRoundStyleE2ESJ_EENS1_15EpilogueDefaultEEEEEvvEEEEvNT_6ParamsE --------------------------
	.section	.nv.shared._ZN7cutlass13device_kernelINS_4gemm6kernel13GemmUniversalIN4cute5tupleIJiiiiEEENS1_10collective13CollectiveMmaINS1_37MainloopSm90TmaGmmaWarpSpecializedFP8ILi11ENS5_IJNS4_1CILi4EEENSA_ILi1EEESC_EEENS1_35KernelTmaWarpSpecializedCooperativeEEENS5_IJNSA_ILi256EEENSA_ILi64EEESH_EEENS_12float_e5m2_tENS5_IJlSC_lEEESJ_SK_NS4_8TiledMMAINS4_8MMA_AtomIJNS4_4SM904GMMA30MMA_64x64x32_F32E5M2E5M2_SS_TNILNSO_7ScaleInE1ELSQ_1EEEEEENS4_6LayoutINS5_IJNSA_ILi2EEESC_SC_EEENS5_IJSC_NSA_ILi0EEESW_EEEEENS5_IJNS4_10UnderscoreESZ_SZ_EEEEENS4_13SM90_TMA_LOADENS4_14ComposedLayoutINS4_7SwizzleILi2ELi4ELi3EEENS4_18smem_ptr_flag_bitsILi8EEENST_INS5_IJNSA_ILi8EEESH_EEENS5_IJSH_SC_EEEEEEEvNS4_8identityENS4_23SM90_TMA_LOAD_MULTICASTES1C_vS1D_EENS_8epilogue10collective6detail29Sm90TmaWarpSpecializedAdapterINS1H_15DefaultEpilogueISJ_SK_SK_NS1G_6thread17LinearCombinationISJ_Li1EffLNS1L_9ScaleType4KindE0ELNS_15FloatRoundStyleE2ESJ_EENS1_15EpilogueDefaultEEEEEvvEEEEvNT_6ParamsE,"aw",@nobits
	.sectionflags	@""
	.align	16
	.zero		1024


//--------------------- .nv.shared.reserved.0     --------------------------
	.section	.nv.shared.reserved.0,"aw",@nobits
	.weak		__nv_reservedSMEM_offset_0_alias
	.size		__nv_reservedSMEM_offset_0_alias, 0, 0
	.other		__nv_reservedSMEM_offset_0_alias,@"STO_CUDA_RESERVED_SHARED STV_DEFAULT"
__nv_reservedSMEM_offset_0_alias:
	.zero		0


//--------------------- .nv.global                --------------------------
	.section	.nv.global,"aw",@nobits
.nv.global:
	.type		_ZN40_INTERNAL_a2590b13_4_k_cu_6ae1b118_150464cute1_E,@object
	.size		_ZN40_INTERNAL_a2590b13_4_k_cu_6ae1b118_150464cute1_E,(_ZN40_INTERNAL_a2590b13_4_k_cu_6ae1b118_150464cuda3std3__45__cpo6cbeginE - _ZN40_INTERNAL_a2590b13_4_k_cu_6ae1b118_150464cute1_E)
_ZN40_INTERNAL_a2590b13_4_k_cu_6ae1b118_150464cute1_E:
	.zero		1
	.type		_ZN40_INTERNAL_a2590b13_4_k_cu_6ae1b118_150464cuda3std3__45__cpo6cbeginE,@object
	.size		_ZN40_INTERNAL_a2590b13_4_k_cu_6ae1b118_150464cuda3std3__45__cpo6cbeginE,(_ZN40_INTERNAL_a2590b13_4_k_cu_6ae1b118_150464cuda3std3__48in_placeE - _ZN40_INTERNAL_a2590b13_4_k_cu_6ae1b118_150464cuda3std3__45__cpo6cbeginE)
_ZN40_INTERNAL_a2590b13_4_k_cu_6ae1b118_150464cuda3std3__45__cpo6cbeginE:
	.zero		1
	.type		_ZN40_INTERNAL_a2590b13_4_k_cu_6ae1b118_150464cuda3std3__48in_placeE,@object
	.size		_ZN40_INTERNAL_a2590b13_4_k_cu_6ae1b118_150464cuda3std3__48in_placeE,(_ZN40_INTERNAL_a2590b13_4_k_cu_6ae1b118_150464cuda3std6ranges3__45__cpo9iter_moveE - _ZN40_INTERNAL_a2590b13_4_k_cu_6ae1b118_150464cuda3std3__48in_placeE)
_ZN40_INTERNAL_a2590b13_4_k_cu_6ae1b118_150464cuda3std3__48in_placeE:
	.zero		1
	.type		_ZN40_INTERNAL_a2590b13_4_k_cu_6ae1b118_150464cuda3std6ranges3__45__cpo9iter_moveE,@object
	.size		_ZN40_INTERNAL_a2590b13_4_k_cu_6ae1b118_150464cuda3std6ranges3__45__cpo9iter_moveE,(_ZN40_INTERNAL_a2590b13_4_k_cu_6ae1b118_150464cuda3std3__45__cpo5beginE - _ZN40_INTERNAL_a2590b13_4_k_cu_6ae1b118_150464cuda3std6ranges3__45__cpo9iter_moveE)
_ZN40_INTERNAL_a2590b13_4_k_cu_6ae1b118_150464cuda3std6ranges3__45__cpo9iter_moveE:
	.zero		1
	.type		_ZN40_INTERNAL_a2590b13_4_k_cu_6ae1b118_150464cuda3std3__45__cpo5beginE,@object
	.size		_ZN40_INTERNAL_a2590b13_4_k_cu_6ae1b118_150464cuda3std3__45__cpo5beginE,(_ZN40_INTERNAL_a2590b13_4_k_cu_6ae1b118_150464cuda3std3__442_GLOBAL__N__a2590b13_4_k_cu_6ae1b118_150466ignoreE - _ZN40_INTERNAL_a2590b13_4_k_cu_6ae1b118_150464cuda3std3__45__cpo5beginE)
_ZN40_INTERNAL_a2590b13_4_k_cu_6ae1b118_150464cuda3std3__45__cpo5beginE:
	.zero		1
	.type		_ZN40_INTERNAL_a2590b13_4_k_cu_6ae1b118_150464cuda3std3__442_GLOBAL__N__a2590b13_4_k_cu_6ae1b118_150466ignoreE,@object
	.size		_ZN40_INTERNAL_a2590b13_4_k_cu_6ae1b118_150464cuda3std3__442_GLOBAL__N__a2590b13_4_k_cu_6ae1b118_150466ignoreE,(_ZN40_INTERNAL_a2590b13_4_k_cu_6ae1b118_150464cute7productE - _ZN40_INTERNAL_a2590b13_4_k_cu_6ae1b118_150464cuda3std3__442_GLOBAL__N__a2590b13_4_k_cu_6ae1b118_150466ignoreE)
_ZN40_INTERNAL_a2590b13_4_k_cu_6ae1b118_150464cuda3std3__442_GLOBAL__N__a2590b13_4_k_cu_6ae1b118_150466ignoreE:
	.zero		1
	.type		_ZN40_INTERNAL_a2590b13_4_k_cu_6ae1b118_150464cute7productE,@object
	.size		_ZN40_INTERNAL_a2590b13_4_k_cu_6ae1b118_150464cute7productE,(_ZN40_INTERNAL_a2590b13_4_k_cu_6ae1b118_150464cuda3std3__45__cpo3endE - _ZN40_INTERNAL_a2590b13_4_k_cu_6ae1b118_150464cute7productE)
_ZN40_INTERNAL_a2590b13_4_k_cu_6ae1b118_150464cute7productE:
	.zero		1
	.type		_ZN40_INTERNAL_a2590b13_4_k_cu_6ae1b118_150464cuda3std3__45__cpo3endE,@object
	.size		_ZN40_INTERNAL_a2590b13_4_k_cu_6ae1b118_150464cuda3std3__45__cpo3endE,(_ZN40_INTERNAL_a2590b13_4_k_cu_6ae1b118_150464cuda3std3__419piecewise_constructE - _ZN40_INTERNAL_a2590b13_4_k_cu_6ae1b118_150464cuda3std3__45__cpo3endE)
_ZN40_INTERNAL_a2590b13_4_k_cu_6ae1b118_150464cuda3std3__45__cpo3endE:
	.zero		1
	.type		_ZN40_INTERNAL_a2590b13_4_k_cu_6ae1b118_150464cuda3std3__419piecewise_constructE,@object
	.size		_ZN40_INTERNAL_a2590b13_4_k_cu_6ae1b118_150464cuda3std3__419piecewise_constructE,(_ZN40_INTERNAL_a2590b13_4_k_cu_6ae1b118_150464cuda3std3__45__cpo4cendE - _ZN40_INTERNAL_a2590b13_4_k_cu_6ae1b118_150464cuda3std3__419piecewise_constructE)
_ZN40_INTERNAL_a2590b13_4_k_cu_6ae1b118_150464cuda3std3__419piecewise_constructE:
	.zero		1
	.type		_ZN40_INTERNAL_a2590b13_4_k_cu_6ae1b118_150464cuda3std3__45__cpo4cendE,@object
	.size		_ZN40_INTERNAL_a2590b13_4_k_cu_6ae1b118_150464cuda3std3__45__cpo4cendE,(_ZN40_INTERNAL_a2590b13_4_k_cu_6ae1b118_150464cuda3std6ranges3__45__cpo4swapE - _ZN40_INTERNAL_a2590b13_4_k_cu_6ae1b118_150464cuda3std3__45__cpo4cendE)
_ZN40_INTERNAL_a2590b13_4_k_cu_6ae1b118_150464cuda3std3__45__cpo4cendE:
	.zero		1
	.type		_ZN40_INTERNAL_a2590b13_4_k_cu_6ae1b118_150464cuda3std6ranges3__45__cpo4swapE,@object
	.size		_ZN40_INTERNAL_a2590b13_4_k_cu_6ae1b118_150464cuda3std6ranges3__45__cpo4swapE,(.L_7 - _ZN40_INTERNAL_a2590b13_4_k_cu_6ae1b118_150464cuda3std6ranges3__45__cpo4swapE)
_ZN40_INTERNAL_a2590b13_4_k_cu_6ae1b118_150464cuda3std6ranges3__45__cpo4swapE:
	.zero		1
.L_7:


//--------------------- .nv.constant0._ZN7cutlass13device_kernelINS_4gemm6kernel13GemmUniversalIN4cute5tupleIJiiiiEEENS1_10collective13CollectiveMmaINS1_37MainloopSm90TmaGmmaWarpSpecializedFP8ILi11ENS5_IJNS4_1CILi4EEENSA_ILi1EEESC_EEENS1_35KernelTmaWarpSpecializedCooperativeEEENS5_IJNSA_ILi256EEENSA_ILi64EEESH_EEENS_12float_e5m2_tENS5_IJlSC_lEEESJ_SK_NS4_8TiledMMAINS4_8MMA_AtomIJNS4_4SM904GMMA30MMA_64x64x32_F32E5M2E5M2_SS_TNILNSO_7ScaleInE1ELSQ_1EEEEEENS4_6LayoutINS5_IJNSA_ILi2EEESC_SC_EEENS5_IJSC_NSA_ILi0EEESW_EEEEENS5_IJNS4_10UnderscoreESZ_SZ_EEEEENS4_13SM90_TMA_LOADENS4_14ComposedLayoutINS4_7SwizzleILi2ELi4ELi3EEENS4_18smem_ptr_flag_bitsILi8EEENST_INS5_IJNSA_ILi8EEESH_EEENS5_IJSH_SC_EEEEEEEvNS4_8identityENS4_23SM90_TMA_LOAD_MULTICASTES1C_vS1D_EENS_8epilogue10collective6detail29Sm90TmaWarpSpecializedAdapterINS1H_15DefaultEpilogueISJ_SK_SK_NS1G_6thread17LinearCombinationISJ_Li1EffLNS1L_9ScaleType4KindE0ELNS_15FloatRoundStyleE2ESJ_EENS1_15EpilogueDefaultEEEEEvvEEEEvNT_6ParamsE --------------------------
	.section	.nv.constant0._ZN7cutlass13device_kernelINS_4gemm6kernel13GemmUniversalIN4cute5tupleIJiiiiEEENS1_10collective13CollectiveMmaINS1_37MainloopSm90TmaGmmaWarpSpecializedFP8ILi11ENS5_IJNS4_1CILi4EEENSA_ILi1EEESC_EEENS1_35KernelTmaWarpSpecializedCooperativeEEENS5_IJNSA_ILi256EEENSA_ILi64EEESH_EEENS_12float_e5m2_tENS5_IJlSC_lEEESJ_SK_NS4_8TiledMMAINS4_8MMA_AtomIJNS4_4SM904GMMA30MMA_64x64x32_F32E5M2E5M2_SS_TNILNSO_7ScaleInE1ELSQ_1EEEEEENS4_6LayoutINS5_IJNSA_ILi2EEESC_SC_EEENS5_IJSC_NSA_ILi0EEESW_EEEEENS5_IJNS4_10UnderscoreESZ_SZ_EEEEENS4_13SM90_TMA_LOADENS4_14ComposedLayoutINS4_7SwizzleILi2ELi4ELi3EEENS4_18smem_ptr_flag_bitsILi8EEENST_INS5_IJNSA_ILi8EEESH_EEENS5_IJSH_SC_EEEEEEEvNS4_8identityENS4_23SM90_TMA_LOAD_MULTICASTES1C_vS1D_EENS_8epilogue10collective6detail29Sm90TmaWarpSpecializedAdapterINS1H_15DefaultEpilogueISJ_SK_SK_NS1G_6thread17LinearCombinationISJ_Li1EffLNS1L_9ScaleType4KindE0ELNS_15FloatRoundStyleE2ESJ_EENS1_15EpilogueDefaultEEEEEvvEEEEvNT_6ParamsE,"a",@progbits
	.sectionflags	@""
	.align	4
.nv.constant0._ZN7cutlass13device_kernelINS_4gemm6kernel13GemmUniversalIN4cute5tupleIJiiiiEEENS1_10collective13CollectiveMmaINS1_37MainloopSm90TmaGmmaWarpSpecializedFP8ILi11ENS5_IJNS4_1CILi4EEENSA_ILi1EEESC_EEENS1_35KernelTmaWarpSpecializedCooperativeEEENS5_IJNSA_ILi256EEENSA_ILi64EEESH_EEENS_12float_e5m2_tENS5_IJlSC_lEEESJ_SK_NS4_8TiledMMAINS4_8MMA_AtomIJNS4_4SM904GMMA30MMA_64x64x32_F32E5M2E5M2_SS_TNILNSO_7ScaleInE1ELSQ_1EEEEEENS4_6LayoutINS5_IJNSA_ILi2EEESC_SC_EEENS5_IJSC_NSA_ILi0EEESW_EEEEENS5_IJNS4_10UnderscoreESZ_SZ_EEEEENS4_13SM90_TMA_LOADENS4_14ComposedLayoutINS4_7SwizzleILi2ELi4ELi3EEENS4_18smem_ptr_flag_bitsILi8EEENST_INS5_IJNSA_ILi8EEESH_EEENS5_IJSH_SC_EEEEEEEvNS4_8identityENS4_23SM90_TMA_LOAD_MULTICASTES1C_vS1D_EENS_8epilogue10collective6detail29Sm90TmaWarpSpecializedAdapterINS1H_15DefaultEpilogueISJ_SK_SK_NS1G_6thread17LinearCombinationISJ_Li1EffLNS1L_9ScaleType4KindE0ELNS_15FloatRoundStyleE2ESJ_EENS1_15EpilogueDefaultEEEEEvvEEEEvNT_6ParamsE:
	.zero		1664


//--------------------- SYMBOLS --------------------------

	.type		.nv.reservedSmem.offset0,@object
	.size		.nv.reservedSmem.offset0,0x4
